//
// Generated by NVIDIA NVVM Compiler
//
// Compiler Build ID: CL-36424714
// Cuda compilation tools, release 13.0, V13.0.88
// Based on NVVM 20.0.0
//

.version 9.0
.target sm_100
.address_size 64

	// .globl	_Z20kernelGenerarTableroPiiiiiii
.global .align 4 .b8 precalc_xorwow_matrix[102400];
.global .align 4 .b8 precalc_xorwow_offset_matrix[102400];
.global .align 4 .b8 mrg32k3aM1[2304];
.global .align 4 .b8 mrg32k3aM2[2304];
.global .align 4 .b8 mrg32k3aM1SubSeq[2016];
.global .align 4 .b8 mrg32k3aM2SubSeq[2016];
.global .align 4 .b8 mrg32k3aM1Seq[2304];
.global .align 4 .b8 mrg32k3aM2Seq[2304];
.const .align 8 .b8 __cr_lgamma_table[72];
// _ZZ20kernelGenerarTableroPiiiiiiiE12t_compartido has been demoted
// _ZZ11kernelBombaPiiiiE12t_compartido has been demoted
// _ZZ9kernelTNTPiiiiE12t_compartido has been demoted
// _ZZ18kernelRompeCabezasPiiiiiE12t_compartido has been demoted
// _ZZ26kernelReemplazarPosicionesPiiiiiS_E12t_compartido has been demoted
// _ZZ22kernelEncontrarCaminosPiiiS_iPbiE12t_compartido has been demoted
// _ZZ20kernelEncontrarBombaPiiiiS_S_E12t_compartido has been demoted
// _ZZ30kernelEncontrarRompecabezasTNTPiiiiS_iiE12t_compartido has been demoted

.visible .entry _Z20kernelGenerarTableroPiiiiiii(
	.param .u64 .ptr .align 1 _Z20kernelGenerarTableroPiiiiiii_param_0,
	.param .u32 _Z20kernelGenerarTableroPiiiiiii_param_1,
	.param .u32 _Z20kernelGenerarTableroPiiiiiii_param_2,
	.param .u32 _Z20kernelGenerarTableroPiiiiiii_param_3,
	.param .u32 _Z20kernelGenerarTableroPiiiiiii_param_4,
	.param .u32 _Z20kernelGenerarTableroPiiiiiii_param_5,
	.param .u32 _Z20kernelGenerarTableroPiiiiiii_param_6
)
{
	.local .align 8 .b8 	__local_depot0[48];
	.reg .b64 	%SP;
	.reg .b64 	%SPL;
	.reg .pred 	%p<68>;
	.reg .b32 	%r<1215>;
	.reg .b64 	%rd<27>;
	// demoted variable
	.shared .align 4 .b8 _ZZ20kernelGenerarTableroPiiiiiiiE12t_compartido[40];
	mov.u64 	%SPL, __local_depot0;
	ld.param.u64 	%rd10, [_Z20kernelGenerarTableroPiiiiiii_param_0];
	ld.param.u32 	%r542, [_Z20kernelGenerarTableroPiiiiiii_param_1];
	ld.param.u32 	%r543, [_Z20kernelGenerarTableroPiiiiiii_param_2];
	ld.param.u32 	%r544, [_Z20kernelGenerarTableroPiiiiiii_param_3];
	ld.param.u32 	%r545, [_Z20kernelGenerarTableroPiiiiiii_param_4];
	mov.u32 	%r546, %ctaid.x;
	mov.u32 	%r547, %ntid.x;
	mov.u32 	%r548, %tid.x;
	mad.lo.s32 	%r549, %r546, %r547, %r548;
	mov.u32 	%r550, %ctaid.y;
	mov.u32 	%r551, %ntid.y;
	mov.u32 	%r552, %tid.y;
	mad.lo.s32 	%r553, %r550, %r551, %r552;
	mad.lo.s32 	%r554, %r545, %r549, %r553;
	setp.gt.s32 	%p1, %r544, %r545;
	mad.lo.s32 	%r555, %r544, %r553, %r549;
	selp.b32 	%r556, %r551, %r547, %p1;
	selp.b32 	%r1, %r555, %r554, %p1;
	mad.lo.s32 	%r2, %r556, %r552, %r548;
	setp.le.s32 	%p2, %r545, %r553;
	setp.le.s32 	%p3, %r544, %r549;
	or.pred  	%p4, %p3, %p2;
	@%p4 bra 	$L__BB0_117;
	add.u64 	%rd1, %SPL, 0;
	cvt.s64.s32 	%rd2, %r1;
	xor.b32  	%r557, %r542, -1429050551;
	mul.lo.s32 	%r558, %r557, 1099087573;
	setp.gt.s32 	%p5, %r542, -1;
	selp.b32 	%r559, -644748465, -1947113066, %p5;
	add.s32 	%r560, %r559, %r558;
	add.s32 	%r3, %r560, 6615241;
	add.s32 	%r951, %r558, 123456789;
	st.local.v2.u32 	[%rd1], {%r3, %r951};
	xor.b32  	%r561, %r558, 362436069;
	add.s32 	%r562, %r559, 521288629;
	st.local.v2.u32 	[%rd1+8], {%r561, %r562};
	xor.b32  	%r563, %r559, 88675123;
	add.s32 	%r947, %r558, 5783321;
	st.local.v2.u32 	[%rd1+16], {%r563, %r947};
	setp.eq.s32 	%p6, %r1, 0;
	@%p6 bra 	$L__BB0_116;
	mov.b32 	%r934, 0;
	mov.u64 	%rd13, precalc_xorwow_matrix;
	mov.u64 	%rd26, %rd2;
$L__BB0_3:
	mov.u64 	%rd3, %rd26;
	and.b64  	%rd4, %rd3, 3;
	setp.eq.s64 	%p7, %rd4, 0;
	@%p7 bra 	$L__BB0_115;
	mul.wide.u32 	%rd12, %r934, 3200;
	add.s64 	%rd5, %rd13, %rd12;
	mov.b32 	%r947, 0;
	mov.u32 	%r948, %r947;
	mov.u32 	%r949, %r947;
	mov.u32 	%r950, %r947;
	mov.u32 	%r951, %r947;
	mov.u32 	%r940, %r947;
$L__BB0_5:
	mul.wide.u32 	%rd14, %r940, 4;
	add.s64 	%rd15, %rd1, %rd14;
	ld.local.u32 	%r15, [%rd15+4];
	shl.b32 	%r16, %r940, 5;
	mov.b32 	%r946, 0;
$L__BB0_6:
	.pragma "nounroll";
	shr.u32 	%r567, %r15, %r946;
	and.b32  	%r568, %r567, 1;
	setp.eq.b32 	%p8, %r568, 1;
	not.pred 	%p9, %p8;
	add.s32 	%r569, %r16, %r946;
	mul.lo.s32 	%r570, %r569, 5;
	mul.wide.u32 	%rd16, %r570, 4;
	add.s64 	%rd6, %rd5, %rd16;
	@%p9 bra 	$L__BB0_8;
	ld.global.u32 	%r571, [%rd6];
	xor.b32  	%r951, %r951, %r571;
	ld.global.u32 	%r572, [%rd6+4];
	xor.b32  	%r950, %r950, %r572;
	ld.global.u32 	%r573, [%rd6+8];
	xor.b32  	%r949, %r949, %r573;
	ld.global.u32 	%r574, [%rd6+12];
	xor.b32  	%r948, %r948, %r574;
	ld.global.u32 	%r575, [%rd6+16];
	xor.b32  	%r947, %r947, %r575;
$L__BB0_8:
	and.b32  	%r577, %r567, 2;
	setp.eq.s32 	%p10, %r577, 0;
	@%p10 bra 	$L__BB0_10;
	ld.global.u32 	%r578, [%rd6+20];
	xor.b32  	%r951, %r951, %r578;
	ld.global.u32 	%r579, [%rd6+24];
	xor.b32  	%r950, %r950, %r579;
	ld.global.u32 	%r580, [%rd6+28];
	xor.b32  	%r949, %r949, %r580;
	ld.global.u32 	%r581, [%rd6+32];
	xor.b32  	%r948, %r948, %r581;
	ld.global.u32 	%r582, [%rd6+36];
	xor.b32  	%r947, %r947, %r582;
$L__BB0_10:
	and.b32  	%r584, %r567, 4;
	setp.eq.s32 	%p11, %r584, 0;
	@%p11 bra 	$L__BB0_12;
	ld.global.u32 	%r585, [%rd6+40];
	xor.b32  	%r951, %r951, %r585;
	ld.global.u32 	%r586, [%rd6+44];
	xor.b32  	%r950, %r950, %r586;
	ld.global.u32 	%r587, [%rd6+48];
	xor.b32  	%r949, %r949, %r587;
	ld.global.u32 	%r588, [%rd6+52];
	xor.b32  	%r948, %r948, %r588;
	ld.global.u32 	%r589, [%rd6+56];
	xor.b32  	%r947, %r947, %r589;
$L__BB0_12:
	and.b32  	%r591, %r567, 8;
	setp.eq.s32 	%p12, %r591, 0;
	@%p12 bra 	$L__BB0_14;
	ld.global.u32 	%r592, [%rd6+60];
	xor.b32  	%r951, %r951, %r592;
	ld.global.u32 	%r593, [%rd6+64];
	xor.b32  	%r950, %r950, %r593;
	ld.global.u32 	%r594, [%rd6+68];
	xor.b32  	%r949, %r949, %r594;
	ld.global.u32 	%r595, [%rd6+72];
	xor.b32  	%r948, %r948, %r595;
	ld.global.u32 	%r596, [%rd6+76];
	xor.b32  	%r947, %r947, %r596;
$L__BB0_14:
	and.b32  	%r598, %r567, 16;
	setp.eq.s32 	%p13, %r598, 0;
	@%p13 bra 	$L__BB0_16;
	ld.global.u32 	%r599, [%rd6+80];
	xor.b32  	%r951, %r951, %r599;
	ld.global.u32 	%r600, [%rd6+84];
	xor.b32  	%r950, %r950, %r600;
	ld.global.u32 	%r601, [%rd6+88];
	xor.b32  	%r949, %r949, %r601;
	ld.global.u32 	%r602, [%rd6+92];
	xor.b32  	%r948, %r948, %r602;
	ld.global.u32 	%r603, [%rd6+96];
	xor.b32  	%r947, %r947, %r603;
$L__BB0_16:
	and.b32  	%r605, %r567, 32;
	setp.eq.s32 	%p14, %r605, 0;
	@%p14 bra 	$L__BB0_18;
	ld.global.u32 	%r606, [%rd6+100];
	xor.b32  	%r951, %r951, %r606;
	ld.global.u32 	%r607, [%rd6+104];
	xor.b32  	%r950, %r950, %r607;
	ld.global.u32 	%r608, [%rd6+108];
	xor.b32  	%r949, %r949, %r608;
	ld.global.u32 	%r609, [%rd6+112];
	xor.b32  	%r948, %r948, %r609;
	ld.global.u32 	%r610, [%rd6+116];
	xor.b32  	%r947, %r947, %r610;
$L__BB0_18:
	and.b32  	%r612, %r567, 64;
	setp.eq.s32 	%p15, %r612, 0;
	@%p15 bra 	$L__BB0_20;
	ld.global.u32 	%r613, [%rd6+120];
	xor.b32  	%r951, %r951, %r613;
	ld.global.u32 	%r614, [%rd6+124];
	xor.b32  	%r950, %r950, %r614;
	ld.global.u32 	%r615, [%rd6+128];
	xor.b32  	%r949, %r949, %r615;
	ld.global.u32 	%r616, [%rd6+132];
	xor.b32  	%r948, %r948, %r616;
	ld.global.u32 	%r617, [%rd6+136];
	xor.b32  	%r947, %r947, %r617;
$L__BB0_20:
	and.b32  	%r619, %r567, 128;
	setp.eq.s32 	%p16, %r619, 0;
	@%p16 bra 	$L__BB0_22;
	ld.global.u32 	%r620, [%rd6+140];
	xor.b32  	%r951, %r951, %r620;
	ld.global.u32 	%r621, [%rd6+144];
	xor.b32  	%r950, %r950, %r621;
	ld.global.u32 	%r622, [%rd6+148];
	xor.b32  	%r949, %r949, %r622;
	ld.global.u32 	%r623, [%rd6+152];
	xor.b32  	%r948, %r948, %r623;
	ld.global.u32 	%r624, [%rd6+156];
	xor.b32  	%r947, %r947, %r624;
$L__BB0_22:
	and.b32  	%r626, %r567, 256;
	setp.eq.s32 	%p17, %r626, 0;
	@%p17 bra 	$L__BB0_24;
	ld.global.u32 	%r627, [%rd6+160];
	xor.b32  	%r951, %r951, %r627;
	ld.global.u32 	%r628, [%rd6+164];
	xor.b32  	%r950, %r950, %r628;
	ld.global.u32 	%r629, [%rd6+168];
	xor.b32  	%r949, %r949, %r629;
	ld.global.u32 	%r630, [%rd6+172];
	xor.b32  	%r948, %r948, %r630;
	ld.global.u32 	%r631, [%rd6+176];
	xor.b32  	%r947, %r947, %r631;
$L__BB0_24:
	and.b32  	%r633, %r567, 512;
	setp.eq.s32 	%p18, %r633, 0;
	@%p18 bra 	$L__BB0_26;
	ld.global.u32 	%r634, [%rd6+180];
	xor.b32  	%r951, %r951, %r634;
	ld.global.u32 	%r635, [%rd6+184];
	xor.b32  	%r950, %r950, %r635;
	ld.global.u32 	%r636, [%rd6+188];
	xor.b32  	%r949, %r949, %r636;
	ld.global.u32 	%r637, [%rd6+192];
	xor.b32  	%r948, %r948, %r637;
	ld.global.u32 	%r638, [%rd6+196];
	xor.b32  	%r947, %r947, %r638;
$L__BB0_26:
	and.b32  	%r640, %r567, 1024;
	setp.eq.s32 	%p19, %r640, 0;
	@%p19 bra 	$L__BB0_28;
	ld.global.u32 	%r641, [%rd6+200];
	xor.b32  	%r951, %r951, %r641;
	ld.global.u32 	%r642, [%rd6+204];
	xor.b32  	%r950, %r950, %r642;
	ld.global.u32 	%r643, [%rd6+208];
	xor.b32  	%r949, %r949, %r643;
	ld.global.u32 	%r644, [%rd6+212];
	xor.b32  	%r948, %r948, %r644;
	ld.global.u32 	%r645, [%rd6+216];
	xor.b32  	%r947, %r947, %r645;
$L__BB0_28:
	and.b32  	%r647, %r567, 2048;
	setp.eq.s32 	%p20, %r647, 0;
	@%p20 bra 	$L__BB0_30;
	ld.global.u32 	%r648, [%rd6+220];
	xor.b32  	%r951, %r951, %r648;
	ld.global.u32 	%r649, [%rd6+224];
	xor.b32  	%r950, %r950, %r649;
	ld.global.u32 	%r650, [%rd6+228];
	xor.b32  	%r949, %r949, %r650;
	ld.global.u32 	%r651, [%rd6+232];
	xor.b32  	%r948, %r948, %r651;
	ld.global.u32 	%r652, [%rd6+236];
	xor.b32  	%r947, %r947, %r652;
$L__BB0_30:
	and.b32  	%r654, %r567, 4096;
	setp.eq.s32 	%p21, %r654, 0;
	@%p21 bra 	$L__BB0_32;
	ld.global.u32 	%r655, [%rd6+240];
	xor.b32  	%r951, %r951, %r655;
	ld.global.u32 	%r656, [%rd6+244];
	xor.b32  	%r950, %r950, %r656;
	ld.global.u32 	%r657, [%rd6+248];
	xor.b32  	%r949, %r949, %r657;
	ld.global.u32 	%r658, [%rd6+252];
	xor.b32  	%r948, %r948, %r658;
	ld.global.u32 	%r659, [%rd6+256];
	xor.b32  	%r947, %r947, %r659;
$L__BB0_32:
	and.b32  	%r661, %r567, 8192;
	setp.eq.s32 	%p22, %r661, 0;
	@%p22 bra 	$L__BB0_34;
	ld.global.u32 	%r662, [%rd6+260];
	xor.b32  	%r951, %r951, %r662;
	ld.global.u32 	%r663, [%rd6+264];
	xor.b32  	%r950, %r950, %r663;
	ld.global.u32 	%r664, [%rd6+268];
	xor.b32  	%r949, %r949, %r664;
	ld.global.u32 	%r665, [%rd6+272];
	xor.b32  	%r948, %r948, %r665;
	ld.global.u32 	%r666, [%rd6+276];
	xor.b32  	%r947, %r947, %r666;
$L__BB0_34:
	and.b32  	%r668, %r567, 16384;
	setp.eq.s32 	%p23, %r668, 0;
	@%p23 bra 	$L__BB0_36;
	ld.global.u32 	%r669, [%rd6+280];
	xor.b32  	%r951, %r951, %r669;
	ld.global.u32 	%r670, [%rd6+284];
	xor.b32  	%r950, %r950, %r670;
	ld.global.u32 	%r671, [%rd6+288];
	xor.b32  	%r949, %r949, %r671;
	ld.global.u32 	%r672, [%rd6+292];
	xor.b32  	%r948, %r948, %r672;
	ld.global.u32 	%r673, [%rd6+296];
	xor.b32  	%r947, %r947, %r673;
$L__BB0_36:
	and.b32  	%r675, %r567, 32768;
	setp.eq.s32 	%p24, %r675, 0;
	@%p24 bra 	$L__BB0_38;
	ld.global.u32 	%r676, [%rd6+300];
	xor.b32  	%r951, %r951, %r676;
	ld.global.u32 	%r677, [%rd6+304];
	xor.b32  	%r950, %r950, %r677;
	ld.global.u32 	%r678, [%rd6+308];
	xor.b32  	%r949, %r949, %r678;
	ld.global.u32 	%r679, [%rd6+312];
	xor.b32  	%r948, %r948, %r679;
	ld.global.u32 	%r680, [%rd6+316];
	xor.b32  	%r947, %r947, %r680;
$L__BB0_38:
	add.s32 	%r946, %r946, 16;
	setp.ne.s32 	%p25, %r946, 32;
	@%p25 bra 	$L__BB0_6;
	mad.lo.s32 	%r681, %r940, -31, %r16;
	add.s32 	%r940, %r681, 1;
	setp.ne.s32 	%p26, %r940, 5;
	@%p26 bra 	$L__BB0_5;
	st.local.u32 	[%rd1+4], %r951;
	st.local.v2.u32 	[%rd1+8], {%r950, %r949};
	st.local.v2.u32 	[%rd1+16], {%r948, %r947};
	setp.eq.s64 	%p27, %rd4, 1;
	@%p27 bra 	$L__BB0_115;
	mov.b32 	%r947, 0;
	mov.u32 	%r1040, %r947;
	mov.u32 	%r1041, %r947;
	mov.u32 	%r1042, %r947;
	mov.u32 	%r951, %r947;
	mov.u32 	%r1032, %r947;
$L__BB0_42:
	mul.wide.u32 	%rd17, %r1032, 4;
	add.s64 	%rd18, %rd1, %rd17;
	ld.local.u32 	%r191, [%rd18+4];
	shl.b32 	%r192, %r1032, 5;
	mov.b32 	%r1038, 0;
$L__BB0_43:
	.pragma "nounroll";
	shr.u32 	%r684, %r191, %r1038;
	and.b32  	%r685, %r684, 1;
	setp.eq.b32 	%p28, %r685, 1;
	not.pred 	%p29, %p28;
	add.s32 	%r686, %r192, %r1038;
	mul.lo.s32 	%r687, %r686, 5;
	mul.wide.u32 	%rd19, %r687, 4;
	add.s64 	%rd7, %rd5, %rd19;
	@%p29 bra 	$L__BB0_45;
	ld.global.u32 	%r688, [%rd7];
	xor.b32  	%r951, %r951, %r688;
	ld.global.u32 	%r689, [%rd7+4];
	xor.b32  	%r1042, %r1042, %r689;
	ld.global.u32 	%r690, [%rd7+8];
	xor.b32  	%r1041, %r1041, %r690;
	ld.global.u32 	%r691, [%rd7+12];
	xor.b32  	%r1040, %r1040, %r691;
	ld.global.u32 	%r692, [%rd7+16];
	xor.b32  	%r947, %r947, %r692;
$L__BB0_45:
	and.b32  	%r694, %r684, 2;
	setp.eq.s32 	%p30, %r694, 0;
	@%p30 bra 	$L__BB0_47;
	ld.global.u32 	%r695, [%rd7+20];
	xor.b32  	%r951, %r951, %r695;
	ld.global.u32 	%r696, [%rd7+24];
	xor.b32  	%r1042, %r1042, %r696;
	ld.global.u32 	%r697, [%rd7+28];
	xor.b32  	%r1041, %r1041, %r697;
	ld.global.u32 	%r698, [%rd7+32];
	xor.b32  	%r1040, %r1040, %r698;
	ld.global.u32 	%r699, [%rd7+36];
	xor.b32  	%r947, %r947, %r699;
$L__BB0_47:
	and.b32  	%r701, %r684, 4;
	setp.eq.s32 	%p31, %r701, 0;
	@%p31 bra 	$L__BB0_49;
	ld.global.u32 	%r702, [%rd7+40];
	xor.b32  	%r951, %r951, %r702;
	ld.global.u32 	%r703, [%rd7+44];
	xor.b32  	%r1042, %r1042, %r703;
	ld.global.u32 	%r704, [%rd7+48];
	xor.b32  	%r1041, %r1041, %r704;
	ld.global.u32 	%r705, [%rd7+52];
	xor.b32  	%r1040, %r1040, %r705;
	ld.global.u32 	%r706, [%rd7+56];
	xor.b32  	%r947, %r947, %r706;
$L__BB0_49:
	and.b32  	%r708, %r684, 8;
	setp.eq.s32 	%p32, %r708, 0;
	@%p32 bra 	$L__BB0_51;
	ld.global.u32 	%r709, [%rd7+60];
	xor.b32  	%r951, %r951, %r709;
	ld.global.u32 	%r710, [%rd7+64];
	xor.b32  	%r1042, %r1042, %r710;
	ld.global.u32 	%r711, [%rd7+68];
	xor.b32  	%r1041, %r1041, %r711;
	ld.global.u32 	%r712, [%rd7+72];
	xor.b32  	%r1040, %r1040, %r712;
	ld.global.u32 	%r713, [%rd7+76];
	xor.b32  	%r947, %r947, %r713;
$L__BB0_51:
	and.b32  	%r715, %r684, 16;
	setp.eq.s32 	%p33, %r715, 0;
	@%p33 bra 	$L__BB0_53;
	ld.global.u32 	%r716, [%rd7+80];
	xor.b32  	%r951, %r951, %r716;
	ld.global.u32 	%r717, [%rd7+84];
	xor.b32  	%r1042, %r1042, %r717;
	ld.global.u32 	%r718, [%rd7+88];
	xor.b32  	%r1041, %r1041, %r718;
	ld.global.u32 	%r719, [%rd7+92];
	xor.b32  	%r1040, %r1040, %r719;
	ld.global.u32 	%r720, [%rd7+96];
	xor.b32  	%r947, %r947, %r720;
$L__BB0_53:
	and.b32  	%r722, %r684, 32;
	setp.eq.s32 	%p34, %r722, 0;
	@%p34 bra 	$L__BB0_55;
	ld.global.u32 	%r723, [%rd7+100];
	xor.b32  	%r951, %r951, %r723;
	ld.global.u32 	%r724, [%rd7+104];
	xor.b32  	%r1042, %r1042, %r724;
	ld.global.u32 	%r725, [%rd7+108];
	xor.b32  	%r1041, %r1041, %r725;
	ld.global.u32 	%r726, [%rd7+112];
	xor.b32  	%r1040, %r1040, %r726;
	ld.global.u32 	%r727, [%rd7+116];
	xor.b32  	%r947, %r947, %r727;
$L__BB0_55:
	and.b32  	%r729, %r684, 64;
	setp.eq.s32 	%p35, %r729, 0;
	@%p35 bra 	$L__BB0_57;
	ld.global.u32 	%r730, [%rd7+120];
	xor.b32  	%r951, %r951, %r730;
	ld.global.u32 	%r731, [%rd7+124];
	xor.b32  	%r1042, %r1042, %r731;
	ld.global.u32 	%r732, [%rd7+128];
	xor.b32  	%r1041, %r1041, %r732;
	ld.global.u32 	%r733, [%rd7+132];
	xor.b32  	%r1040, %r1040, %r733;
	ld.global.u32 	%r734, [%rd7+136];
	xor.b32  	%r947, %r947, %r734;
$L__BB0_57:
	and.b32  	%r736, %r684, 128;
	setp.eq.s32 	%p36, %r736, 0;
	@%p36 bra 	$L__BB0_59;
	ld.global.u32 	%r737, [%rd7+140];
	xor.b32  	%r951, %r951, %r737;
	ld.global.u32 	%r738, [%rd7+144];
	xor.b32  	%r1042, %r1042, %r738;
	ld.global.u32 	%r739, [%rd7+148];
	xor.b32  	%r1041, %r1041, %r739;
	ld.global.u32 	%r740, [%rd7+152];
	xor.b32  	%r1040, %r1040, %r740;
	ld.global.u32 	%r741, [%rd7+156];
	xor.b32  	%r947, %r947, %r741;
$L__BB0_59:
	and.b32  	%r743, %r684, 256;
	setp.eq.s32 	%p37, %r743, 0;
	@%p37 bra 	$L__BB0_61;
	ld.global.u32 	%r744, [%rd7+160];
	xor.b32  	%r951, %r951, %r744;
	ld.global.u32 	%r745, [%rd7+164];
	xor.b32  	%r1042, %r1042, %r745;
	ld.global.u32 	%r746, [%rd7+168];
	xor.b32  	%r1041, %r1041, %r746;
	ld.global.u32 	%r747, [%rd7+172];
	xor.b32  	%r1040, %r1040, %r747;
	ld.global.u32 	%r748, [%rd7+176];
	xor.b32  	%r947, %r947, %r748;
$L__BB0_61:
	and.b32  	%r750, %r684, 512;
	setp.eq.s32 	%p38, %r750, 0;
	@%p38 bra 	$L__BB0_63;
	ld.global.u32 	%r751, [%rd7+180];
	xor.b32  	%r951, %r951, %r751;
	ld.global.u32 	%r752, [%rd7+184];
	xor.b32  	%r1042, %r1042, %r752;
	ld.global.u32 	%r753, [%rd7+188];
	xor.b32  	%r1041, %r1041, %r753;
	ld.global.u32 	%r754, [%rd7+192];
	xor.b32  	%r1040, %r1040, %r754;
	ld.global.u32 	%r755, [%rd7+196];
	xor.b32  	%r947, %r947, %r755;
$L__BB0_63:
	and.b32  	%r757, %r684, 1024;
	setp.eq.s32 	%p39, %r757, 0;
	@%p39 bra 	$L__BB0_65;
	ld.global.u32 	%r758, [%rd7+200];
	xor.b32  	%r951, %r951, %r758;
	ld.global.u32 	%r759, [%rd7+204];
	xor.b32  	%r1042, %r1042, %r759;
	ld.global.u32 	%r760, [%rd7+208];
	xor.b32  	%r1041, %r1041, %r760;
	ld.global.u32 	%r761, [%rd7+212];
	xor.b32  	%r1040, %r1040, %r761;
	ld.global.u32 	%r762, [%rd7+216];
	xor.b32  	%r947, %r947, %r762;
$L__BB0_65:
	and.b32  	%r764, %r684, 2048;
	setp.eq.s32 	%p40, %r764, 0;
	@%p40 bra 	$L__BB0_67;
	ld.global.u32 	%r765, [%rd7+220];
	xor.b32  	%r951, %r951, %r765;
	ld.global.u32 	%r766, [%rd7+224];
	xor.b32  	%r1042, %r1042, %r766;
	ld.global.u32 	%r767, [%rd7+228];
	xor.b32  	%r1041, %r1041, %r767;
	ld.global.u32 	%r768, [%rd7+232];
	xor.b32  	%r1040, %r1040, %r768;
	ld.global.u32 	%r769, [%rd7+236];
	xor.b32  	%r947, %r947, %r769;
$L__BB0_67:
	and.b32  	%r771, %r684, 4096;
	setp.eq.s32 	%p41, %r771, 0;
	@%p41 bra 	$L__BB0_69;
	ld.global.u32 	%r772, [%rd7+240];
	xor.b32  	%r951, %r951, %r772;
	ld.global.u32 	%r773, [%rd7+244];
	xor.b32  	%r1042, %r1042, %r773;
	ld.global.u32 	%r774, [%rd7+248];
	xor.b32  	%r1041, %r1041, %r774;
	ld.global.u32 	%r775, [%rd7+252];
	xor.b32  	%r1040, %r1040, %r775;
	ld.global.u32 	%r776, [%rd7+256];
	xor.b32  	%r947, %r947, %r776;
$L__BB0_69:
	and.b32  	%r778, %r684, 8192;
	setp.eq.s32 	%p42, %r778, 0;
	@%p42 bra 	$L__BB0_71;
	ld.global.u32 	%r779, [%rd7+260];
	xor.b32  	%r951, %r951, %r779;
	ld.global.u32 	%r780, [%rd7+264];
	xor.b32  	%r1042, %r1042, %r780;
	ld.global.u32 	%r781, [%rd7+268];
	xor.b32  	%r1041, %r1041, %r781;
	ld.global.u32 	%r782, [%rd7+272];
	xor.b32  	%r1040, %r1040, %r782;
	ld.global.u32 	%r783, [%rd7+276];
	xor.b32  	%r947, %r947, %r783;
$L__BB0_71:
	and.b32  	%r785, %r684, 16384;
	setp.eq.s32 	%p43, %r785, 0;
	@%p43 bra 	$L__BB0_73;
	ld.global.u32 	%r786, [%rd7+280];
	xor.b32  	%r951, %r951, %r786;
	ld.global.u32 	%r787, [%rd7+284];
	xor.b32  	%r1042, %r1042, %r787;
	ld.global.u32 	%r788, [%rd7+288];
	xor.b32  	%r1041, %r1041, %r788;
	ld.global.u32 	%r789, [%rd7+292];
	xor.b32  	%r1040, %r1040, %r789;
	ld.global.u32 	%r790, [%rd7+296];
	xor.b32  	%r947, %r947, %r790;
$L__BB0_73:
	and.b32  	%r792, %r684, 32768;
	setp.eq.s32 	%p44, %r792, 0;
	@%p44 bra 	$L__BB0_75;
	ld.global.u32 	%r793, [%rd7+300];
	xor.b32  	%r951, %r951, %r793;
	ld.global.u32 	%r794, [%rd7+304];
	xor.b32  	%r1042, %r1042, %r794;
	ld.global.u32 	%r795, [%rd7+308];
	xor.b32  	%r1041, %r1041, %r795;
	ld.global.u32 	%r796, [%rd7+312];
	xor.b32  	%r1040, %r1040, %r796;
	ld.global.u32 	%r797, [%rd7+316];
	xor.b32  	%r947, %r947, %r797;
$L__BB0_75:
	add.s32 	%r1038, %r1038, 16;
	setp.ne.s32 	%p45, %r1038, 32;
	@%p45 bra 	$L__BB0_43;
	mad.lo.s32 	%r798, %r1032, -31, %r192;
	add.s32 	%r1032, %r798, 1;
	setp.ne.s32 	%p46, %r1032, 5;
	@%p46 bra 	$L__BB0_42;
	st.local.u32 	[%rd1+4], %r951;
	st.local.v2.u32 	[%rd1+8], {%r1042, %r1041};
	st.local.v2.u32 	[%rd1+16], {%r1040, %r947};
	setp.ne.s64 	%p47, %rd4, 3;
	@%p47 bra 	$L__BB0_115;
	mov.b32 	%r947, 0;
	mov.u32 	%r1132, %r947;
	mov.u32 	%r1133, %r947;
	mov.u32 	%r1134, %r947;
	mov.u32 	%r951, %r947;
	mov.u32 	%r1124, %r947;
$L__BB0_79:
	mul.wide.u32 	%rd20, %r1124, 4;
	add.s64 	%rd21, %rd1, %rd20;
	ld.local.u32 	%r367, [%rd21+4];
	shl.b32 	%r368, %r1124, 5;
	mov.b32 	%r1130, 0;
$L__BB0_80:
	.pragma "nounroll";
	shr.u32 	%r801, %r367, %r1130;
	and.b32  	%r802, %r801, 1;
	setp.eq.b32 	%p48, %r802, 1;
	not.pred 	%p49, %p48;
	add.s32 	%r803, %r368, %r1130;
	mul.lo.s32 	%r804, %r803, 5;
	mul.wide.u32 	%rd22, %r804, 4;
	add.s64 	%rd8, %rd5, %rd22;
	@%p49 bra 	$L__BB0_82;
	ld.global.u32 	%r805, [%rd8];
	xor.b32  	%r951, %r951, %r805;
	ld.global.u32 	%r806, [%rd8+4];
	xor.b32  	%r1134, %r1134, %r806;
	ld.global.u32 	%r807, [%rd8+8];
	xor.b32  	%r1133, %r1133, %r807;
	ld.global.u32 	%r808, [%rd8+12];
	xor.b32  	%r1132, %r1132, %r808;
	ld.global.u32 	%r809, [%rd8+16];
	xor.b32  	%r947, %r947, %r809;
$L__BB0_82:
	and.b32  	%r811, %r801, 2;
	setp.eq.s32 	%p50, %r811, 0;
	@%p50 bra 	$L__BB0_84;
	ld.global.u32 	%r812, [%rd8+20];
	xor.b32  	%r951, %r951, %r812;
	ld.global.u32 	%r813, [%rd8+24];
	xor.b32  	%r1134, %r1134, %r813;
	ld.global.u32 	%r814, [%rd8+28];
	xor.b32  	%r1133, %r1133, %r814;
	ld.global.u32 	%r815, [%rd8+32];
	xor.b32  	%r1132, %r1132, %r815;
	ld.global.u32 	%r816, [%rd8+36];
	xor.b32  	%r947, %r947, %r816;
$L__BB0_84:
	and.b32  	%r818, %r801, 4;
	setp.eq.s32 	%p51, %r818, 0;
	@%p51 bra 	$L__BB0_86;
	ld.global.u32 	%r819, [%rd8+40];
	xor.b32  	%r951, %r951, %r819;
	ld.global.u32 	%r820, [%rd8+44];
	xor.b32  	%r1134, %r1134, %r820;
	ld.global.u32 	%r821, [%rd8+48];
	xor.b32  	%r1133, %r1133, %r821;
	ld.global.u32 	%r822, [%rd8+52];
	xor.b32  	%r1132, %r1132, %r822;
	ld.global.u32 	%r823, [%rd8+56];
	xor.b32  	%r947, %r947, %r823;
$L__BB0_86:
	and.b32  	%r825, %r801, 8;
	setp.eq.s32 	%p52, %r825, 0;
	@%p52 bra 	$L__BB0_88;
	ld.global.u32 	%r826, [%rd8+60];
	xor.b32  	%r951, %r951, %r826;
	ld.global.u32 	%r827, [%rd8+64];
	xor.b32  	%r1134, %r1134, %r827;
	ld.global.u32 	%r828, [%rd8+68];
	xor.b32  	%r1133, %r1133, %r828;
	ld.global.u32 	%r829, [%rd8+72];
	xor.b32  	%r1132, %r1132, %r829;
	ld.global.u32 	%r830, [%rd8+76];
	xor.b32  	%r947, %r947, %r830;
$L__BB0_88:
	and.b32  	%r832, %r801, 16;
	setp.eq.s32 	%p53, %r832, 0;
	@%p53 bra 	$L__BB0_90;
	ld.global.u32 	%r833, [%rd8+80];
	xor.b32  	%r951, %r951, %r833;
	ld.global.u32 	%r834, [%rd8+84];
	xor.b32  	%r1134, %r1134, %r834;
	ld.global.u32 	%r835, [%rd8+88];
	xor.b32  	%r1133, %r1133, %r835;
	ld.global.u32 	%r836, [%rd8+92];
	xor.b32  	%r1132, %r1132, %r836;
	ld.global.u32 	%r837, [%rd8+96];
	xor.b32  	%r947, %r947, %r837;
$L__BB0_90:
	and.b32  	%r839, %r801, 32;
	setp.eq.s32 	%p54, %r839, 0;
	@%p54 bra 	$L__BB0_92;
	ld.global.u32 	%r840, [%rd8+100];
	xor.b32  	%r951, %r951, %r840;
	ld.global.u32 	%r841, [%rd8+104];
	xor.b32  	%r1134, %r1134, %r841;
	ld.global.u32 	%r842, [%rd8+108];
	xor.b32  	%r1133, %r1133, %r842;
	ld.global.u32 	%r843, [%rd8+112];
	xor.b32  	%r1132, %r1132, %r843;
	ld.global.u32 	%r844, [%rd8+116];
	xor.b32  	%r947, %r947, %r844;
$L__BB0_92:
	and.b32  	%r846, %r801, 64;
	setp.eq.s32 	%p55, %r846, 0;
	@%p55 bra 	$L__BB0_94;
	ld.global.u32 	%r847, [%rd8+120];
	xor.b32  	%r951, %r951, %r847;
	ld.global.u32 	%r848, [%rd8+124];
	xor.b32  	%r1134, %r1134, %r848;
	ld.global.u32 	%r849, [%rd8+128];
	xor.b32  	%r1133, %r1133, %r849;
	ld.global.u32 	%r850, [%rd8+132];
	xor.b32  	%r1132, %r1132, %r850;
	ld.global.u32 	%r851, [%rd8+136];
	xor.b32  	%r947, %r947, %r851;
$L__BB0_94:
	and.b32  	%r853, %r801, 128;
	setp.eq.s32 	%p56, %r853, 0;
	@%p56 bra 	$L__BB0_96;
	ld.global.u32 	%r854, [%rd8+140];
	xor.b32  	%r951, %r951, %r854;
	ld.global.u32 	%r855, [%rd8+144];
	xor.b32  	%r1134, %r1134, %r855;
	ld.global.u32 	%r856, [%rd8+148];
	xor.b32  	%r1133, %r1133, %r856;
	ld.global.u32 	%r857, [%rd8+152];
	xor.b32  	%r1132, %r1132, %r857;
	ld.global.u32 	%r858, [%rd8+156];
	xor.b32  	%r947, %r947, %r858;
$L__BB0_96:
	and.b32  	%r860, %r801, 256;
	setp.eq.s32 	%p57, %r860, 0;
	@%p57 bra 	$L__BB0_98;
	ld.global.u32 	%r861, [%rd8+160];
	xor.b32  	%r951, %r951, %r861;
	ld.global.u32 	%r862, [%rd8+164];
	xor.b32  	%r1134, %r1134, %r862;
	ld.global.u32 	%r863, [%rd8+168];
	xor.b32  	%r1133, %r1133, %r863;
	ld.global.u32 	%r864, [%rd8+172];
	xor.b32  	%r1132, %r1132, %r864;
	ld.global.u32 	%r865, [%rd8+176];
	xor.b32  	%r947, %r947, %r865;
$L__BB0_98:
	and.b32  	%r867, %r801, 512;
	setp.eq.s32 	%p58, %r867, 0;
	@%p58 bra 	$L__BB0_100;
	ld.global.u32 	%r868, [%rd8+180];
	xor.b32  	%r951, %r951, %r868;
	ld.global.u32 	%r869, [%rd8+184];
	xor.b32  	%r1134, %r1134, %r869;
	ld.global.u32 	%r870, [%rd8+188];
	xor.b32  	%r1133, %r1133, %r870;
	ld.global.u32 	%r871, [%rd8+192];
	xor.b32  	%r1132, %r1132, %r871;
	ld.global.u32 	%r872, [%rd8+196];
	xor.b32  	%r947, %r947, %r872;
$L__BB0_100:
	and.b32  	%r874, %r801, 1024;
	setp.eq.s32 	%p59, %r874, 0;
	@%p59 bra 	$L__BB0_102;
	ld.global.u32 	%r875, [%rd8+200];
	xor.b32  	%r951, %r951, %r875;
	ld.global.u32 	%r876, [%rd8+204];
	xor.b32  	%r1134, %r1134, %r876;
	ld.global.u32 	%r877, [%rd8+208];
	xor.b32  	%r1133, %r1133, %r877;
	ld.global.u32 	%r878, [%rd8+212];
	xor.b32  	%r1132, %r1132, %r878;
	ld.global.u32 	%r879, [%rd8+216];
	xor.b32  	%r947, %r947, %r879;
$L__BB0_102:
	and.b32  	%r881, %r801, 2048;
	setp.eq.s32 	%p60, %r881, 0;
	@%p60 bra 	$L__BB0_104;
	ld.global.u32 	%r882, [%rd8+220];
	xor.b32  	%r951, %r951, %r882;
	ld.global.u32 	%r883, [%rd8+224];
	xor.b32  	%r1134, %r1134, %r883;
	ld.global.u32 	%r884, [%rd8+228];
	xor.b32  	%r1133, %r1133, %r884;
	ld.global.u32 	%r885, [%rd8+232];
	xor.b32  	%r1132, %r1132, %r885;
	ld.global.u32 	%r886, [%rd8+236];
	xor.b32  	%r947, %r947, %r886;
$L__BB0_104:
	and.b32  	%r888, %r801, 4096;
	setp.eq.s32 	%p61, %r888, 0;
	@%p61 bra 	$L__BB0_106;
	ld.global.u32 	%r889, [%rd8+240];
	xor.b32  	%r951, %r951, %r889;
	ld.global.u32 	%r890, [%rd8+244];
	xor.b32  	%r1134, %r1134, %r890;
	ld.global.u32 	%r891, [%rd8+248];
	xor.b32  	%r1133, %r1133, %r891;
	ld.global.u32 	%r892, [%rd8+252];
	xor.b32  	%r1132, %r1132, %r892;
	ld.global.u32 	%r893, [%rd8+256];
	xor.b32  	%r947, %r947, %r893;
$L__BB0_106:
	and.b32  	%r895, %r801, 8192;
	setp.eq.s32 	%p62, %r895, 0;
	@%p62 bra 	$L__BB0_108;
	ld.global.u32 	%r896, [%rd8+260];
	xor.b32  	%r951, %r951, %r896;
	ld.global.u32 	%r897, [%rd8+264];
	xor.b32  	%r1134, %r1134, %r897;
	ld.global.u32 	%r898, [%rd8+268];
	xor.b32  	%r1133, %r1133, %r898;
	ld.global.u32 	%r899, [%rd8+272];
	xor.b32  	%r1132, %r1132, %r899;
	ld.global.u32 	%r900, [%rd8+276];
	xor.b32  	%r947, %r947, %r900;
$L__BB0_108:
	and.b32  	%r902, %r801, 16384;
	setp.eq.s32 	%p63, %r902, 0;
	@%p63 bra 	$L__BB0_110;
	ld.global.u32 	%r903, [%rd8+280];
	xor.b32  	%r951, %r951, %r903;
	ld.global.u32 	%r904, [%rd8+284];
	xor.b32  	%r1134, %r1134, %r904;
	ld.global.u32 	%r905, [%rd8+288];
	xor.b32  	%r1133, %r1133, %r905;
	ld.global.u32 	%r906, [%rd8+292];
	xor.b32  	%r1132, %r1132, %r906;
	ld.global.u32 	%r907, [%rd8+296];
	xor.b32  	%r947, %r947, %r907;
$L__BB0_110:
	and.b32  	%r909, %r801, 32768;
	setp.eq.s32 	%p64, %r909, 0;
	@%p64 bra 	$L__BB0_112;
	ld.global.u32 	%r910, [%rd8+300];
	xor.b32  	%r951, %r951, %r910;
	ld.global.u32 	%r911, [%rd8+304];
	xor.b32  	%r1134, %r1134, %r911;
	ld.global.u32 	%r912, [%rd8+308];
	xor.b32  	%r1133, %r1133, %r912;
	ld.global.u32 	%r913, [%rd8+312];
	xor.b32  	%r1132, %r1132, %r913;
	ld.global.u32 	%r914, [%rd8+316];
	xor.b32  	%r947, %r947, %r914;
$L__BB0_112:
	add.s32 	%r1130, %r1130, 16;
	setp.ne.s32 	%p65, %r1130, 32;
	@%p65 bra 	$L__BB0_80;
	mad.lo.s32 	%r915, %r1124, -31, %r368;
	add.s32 	%r1124, %r915, 1;
	setp.ne.s32 	%p66, %r1124, 5;
	@%p66 bra 	$L__BB0_79;
	st.local.u32 	[%rd1+4], %r951;
	st.local.v2.u32 	[%rd1+8], {%r1134, %r1133};
	st.local.v2.u32 	[%rd1+16], {%r1132, %r947};
$L__BB0_115:
	shr.u64 	%rd26, %rd3, 2;
	add.s32 	%r934, %r934, 1;
	setp.gt.u64 	%p67, %rd3, 3;
	@%p67 bra 	$L__BB0_3;
$L__BB0_116:
	shr.u32 	%r916, %r951, 2;
	xor.b32  	%r917, %r916, %r951;
	shl.b32 	%r918, %r947, 4;
	shl.b32 	%r919, %r917, 1;
	xor.b32  	%r920, %r919, %r918;
	xor.b32  	%r921, %r920, %r917;
	xor.b32  	%r922, %r921, %r947;
	add.s32 	%r923, %r3, %r922;
	add.s32 	%r924, %r923, 362437;
	rem.u32 	%r925, %r924, %r543;
	add.s32 	%r926, %r925, 1;
	abs.s32 	%r927, %r926;
	shl.b32 	%r928, %r2, 2;
	mov.u32 	%r929, _ZZ20kernelGenerarTableroPiiiiiiiE12t_compartido;
	add.s32 	%r930, %r929, %r928;
	st.shared.u32 	[%r930], %r927;
	bar.sync 	0;
	ld.shared.u32 	%r931, [%r930];
	cvta.to.global.u64 	%rd23, %rd10;
	shl.b64 	%rd24, %rd2, 2;
	add.s64 	%rd25, %rd23, %rd24;
	st.global.u32 	[%rd25], %r931;
$L__BB0_117:
	ret;

}
	// .globl	_Z11kernelBombaPiiii
.visible .entry _Z11kernelBombaPiiii(
	.param .u64 .ptr .align 1 _Z11kernelBombaPiiii_param_0,
	.param .u32 _Z11kernelBombaPiiii_param_1,
	.param .u32 _Z11kernelBombaPiiii_param_2,
	.param .u32 _Z11kernelBombaPiiii_param_3
)
{
	.reg .pred 	%p<12>;
	.reg .b32 	%r<31>;
	.reg .b64 	%rd<5>;
	// demoted variable
	.shared .align 4 .b8 _ZZ11kernelBombaPiiiiE12t_compartido[40];
	ld.param.u64 	%rd2, [_Z11kernelBombaPiiii_param_0];
	ld.param.u32 	%r6, [_Z11kernelBombaPiiii_param_1];
	ld.param.u32 	%r4, [_Z11kernelBombaPiiii_param_2];
	ld.param.u32 	%r5, [_Z11kernelBombaPiiii_param_3];
	mov.u32 	%r7, %ctaid.x;
	mov.u32 	%r8, %ntid.x;
	mov.u32 	%r9, %tid.x;
	mad.lo.s32 	%r10, %r7, %r8, %r9;
	mov.u32 	%r11, %ctaid.y;
	mov.u32 	%r12, %ntid.y;
	mov.u32 	%r13, %tid.y;
	mad.lo.s32 	%r14, %r11, %r12, %r13;
	mad.lo.s32 	%r15, %r6, %r10, %r14;
	setp.lt.s32 	%p2, %r4, %r6;
	mad.lo.s32 	%r16, %r4, %r14, %r10;
	selp.b32 	%r17, %r8, %r12, %p2;
	selp.b32 	%r1, %r15, %r16, %p2;
	mad.lo.s32 	%r2, %r17, %r13, %r9;
	setp.le.s32 	%p3, %r6, %r14;
	setp.le.s32 	%p4, %r4, %r10;
	or.pred  	%p5, %p3, %p4;
	@%p5 bra 	$L__BB1_5;
	div.s32 	%r18, %r1, %r4;
	div.s32 	%r20, %r5, %r4;
	cvta.to.global.u64 	%rd3, %rd2;
	mul.wide.s32 	%rd4, %r1, 4;
	add.s64 	%rd1, %rd3, %rd4;
	ld.global.u32 	%r22, [%rd1];
	shl.b32 	%r23, %r2, 2;
	mov.u32 	%r24, _ZZ11kernelBombaPiiiiE12t_compartido;
	add.s32 	%r3, %r24, %r23;
	st.shared.u32 	[%r3], %r22;
	bar.sync 	0;
	setp.eq.s32 	%p6, %r20, %r18;
	mul.lo.s32 	%r25, %r20, %r4;
	sub.s32 	%r26, %r5, %r25;
	mul.lo.s32 	%r27, %r18, %r4;
	sub.s32 	%r28, %r1, %r27;
	setp.eq.s32 	%p7, %r26, %r28;
	or.pred  	%p8, %p6, %p7;
	setp.eq.s32 	%p9, %r1, %r5;
	or.pred  	%p1, %p9, %p8;
	not.pred 	%p10, %p1;
	@%p10 bra 	$L__BB1_3;
	mov.b32 	%r29, -1;
	st.shared.u32 	[%r3], %r29;
$L__BB1_3:
	bar.sync 	0;
	@%p10 bra 	$L__BB1_5;
	ld.shared.u32 	%r30, [%r3];
	st.global.u32 	[%rd1], %r30;
$L__BB1_5:
	ret;

}
	// .globl	_Z9kernelTNTPiiii
.visible .entry _Z9kernelTNTPiiii(
	.param .u64 .ptr .align 1 _Z9kernelTNTPiiii_param_0,
	.param .u32 _Z9kernelTNTPiiii_param_1,
	.param .u32 _Z9kernelTNTPiiii_param_2,
	.param .u32 _Z9kernelTNTPiiii_param_3
)
{
	.reg .pred 	%p<28>;
	.reg .b32 	%r<36>;
	.reg .b64 	%rd<5>;
	// demoted variable
	.shared .align 4 .b8 _ZZ9kernelTNTPiiiiE12t_compartido[40];
	ld.param.u64 	%rd2, [_Z9kernelTNTPiiii_param_0];
	ld.param.u32 	%r7, [_Z9kernelTNTPiiii_param_1];
	ld.param.u32 	%r8, [_Z9kernelTNTPiiii_param_2];
	ld.param.u32 	%r9, [_Z9kernelTNTPiiii_param_3];
	mov.u32 	%r10, %ctaid.x;
	mov.u32 	%r11, %ntid.x;
	mov.u32 	%r12, %tid.x;
	mad.lo.s32 	%r13, %r10, %r11, %r12;
	mov.u32 	%r14, %ctaid.y;
	mov.u32 	%r15, %ntid.y;
	mov.u32 	%r16, %tid.y;
	mad.lo.s32 	%r17, %r14, %r15, %r16;
	mad.lo.s32 	%r18, %r7, %r13, %r17;
	setp.lt.s32 	%p4, %r8, %r7;
	mad.lo.s32 	%r19, %r8, %r17, %r13;
	selp.b32 	%r20, %r11, %r15, %p4;
	selp.b32 	%r1, %r18, %r19, %p4;
	mad.lo.s32 	%r2, %r20, %r16, %r12;
	setp.le.s32 	%p5, %r7, %r17;
	setp.le.s32 	%p6, %r8, %r13;
	or.pred  	%p7, %p5, %p6;
	@%p7 bra 	$L__BB2_7;
	cvta.to.global.u64 	%rd3, %rd2;
	mul.wide.s32 	%rd4, %r1, 4;
	add.s64 	%rd1, %rd3, %rd4;
	ld.global.u32 	%r21, [%rd1];
	shl.b32 	%r22, %r2, 2;
	mov.u32 	%r23, _ZZ9kernelTNTPiiiiE12t_compartido;
	add.s32 	%r3, %r23, %r22;
	st.shared.u32 	[%r3], %r21;
	bar.sync 	0;
	div.s32 	%r24, %r1, %r8;
	mul.lo.s32 	%r25, %r24, %r8;
	sub.s32 	%r5, %r1, %r25;
	div.s32 	%r26, %r9, %r8;
	mul.lo.s32 	%r28, %r26, %r8;
	sub.s32 	%r6, %r9, %r28;
	add.s32 	%r29, %r26, 4;
	add.s32 	%r30, %r26, -4;
	setp.gt.s32 	%p9, %r30, %r24;
	setp.gt.s32 	%p10, %r24, %r29;
	mov.pred 	%p27, 0;
	or.pred  	%p11, %p9, %p10;
	@%p11 bra 	$L__BB2_3;
	add.s32 	%r31, %r6, -4;
	setp.le.s32 	%p27, %r31, %r5;
$L__BB2_3:
	add.s32 	%r32, %r6, 4;
	setp.le.s32 	%p12, %r5, %r32;
	and.pred  	%p13, %p27, %p12;
	setp.gt.s32 	%p14, %r24, -1;
	and.pred  	%p15, %p14, %p13;
	setp.lt.s32 	%p16, %r24, %r7;
	and.pred  	%p17, %p16, %p15;
	setp.gt.s32 	%p18, %r5, -1;
	setp.lt.s32 	%p19, %r5, %r8;
	and.pred  	%p20, %p18, %p19;
	and.pred  	%p21, %p17, %p20;
	mul.lo.s32 	%r33, %r8, %r7;
	setp.lt.s32 	%p22, %r1, %r33;
	and.pred  	%p23, %p21, %p22;
	setp.eq.s32 	%p24, %r1, %r9;
	or.pred  	%p3, %p24, %p23;
	not.pred 	%p25, %p3;
	@%p25 bra 	$L__BB2_5;
	mov.b32 	%r34, -1;
	st.shared.u32 	[%r3], %r34;
$L__BB2_5:
	bar.sync 	0;
	@%p25 bra 	$L__BB2_7;
	ld.shared.u32 	%r35, [%r3];
	st.global.u32 	[%rd1], %r35;
$L__BB2_7:
	ret;

}
	// .globl	_Z18kernelRompeCabezasPiiiii
.visible .entry _Z18kernelRompeCabezasPiiiii(
	.param .u64 .ptr .align 1 _Z18kernelRompeCabezasPiiiii_param_0,
	.param .u32 _Z18kernelRompeCabezasPiiiii_param_1,
	.param .u32 _Z18kernelRompeCabezasPiiiii_param_2,
	.param .u32 _Z18kernelRompeCabezasPiiiii_param_3,
	.param .u32 _Z18kernelRompeCabezasPiiiii_param_4
)
{
	.reg .pred 	%p<12>;
	.reg .b32 	%r<26>;
	.reg .b64 	%rd<5>;
	// demoted variable
	.shared .align 4 .b8 _ZZ18kernelRompeCabezasPiiiiiE12t_compartido[40];
	ld.param.u64 	%rd2, [_Z18kernelRompeCabezasPiiiii_param_0];
	ld.param.u32 	%r4, [_Z18kernelRompeCabezasPiiiii_param_1];
	ld.param.u32 	%r5, [_Z18kernelRompeCabezasPiiiii_param_2];
	ld.param.u32 	%r6, [_Z18kernelRompeCabezasPiiiii_param_3];
	ld.param.u32 	%r7, [_Z18kernelRompeCabezasPiiiii_param_4];
	mov.u32 	%r8, %ctaid.x;
	mov.u32 	%r9, %ntid.x;
	mov.u32 	%r10, %tid.x;
	mad.lo.s32 	%r11, %r8, %r9, %r10;
	mov.u32 	%r12, %ctaid.y;
	mov.u32 	%r13, %ntid.y;
	mov.u32 	%r14, %tid.y;
	mad.lo.s32 	%r15, %r12, %r13, %r14;
	mad.lo.s32 	%r16, %r4, %r11, %r15;
	setp.gt.s32 	%p2, %r5, %r4;
	mad.lo.s32 	%r17, %r5, %r15, %r11;
	selp.b32 	%r18, %r13, %r9, %p2;
	selp.b32 	%r1, %r17, %r16, %p2;
	mad.lo.s32 	%r2, %r18, %r14, %r10;
	setp.le.s32 	%p3, %r4, %r15;
	setp.le.s32 	%p4, %r5, %r11;
	or.pred  	%p5, %p3, %p4;
	@%p5 bra 	$L__BB3_5;
	cvta.to.global.u64 	%rd3, %rd2;
	mul.wide.s32 	%rd4, %r1, 4;
	add.s64 	%rd1, %rd3, %rd4;
	ld.global.u32 	%r19, [%rd1];
	shl.b32 	%r20, %r2, 2;
	mov.u32 	%r21, _ZZ18kernelRompeCabezasPiiiiiE12t_compartido;
	add.s32 	%r3, %r21, %r20;
	st.shared.u32 	[%r3], %r19;
	bar.sync 	0;
	ld.shared.u32 	%r22, [%r3];
	setp.eq.s32 	%p6, %r22, %r6;
	mul.lo.s32 	%r23, %r5, %r4;
	setp.lt.s32 	%p7, %r1, %r23;
	and.pred  	%p8, %p6, %p7;
	setp.eq.s32 	%p9, %r1, %r7;
	or.pred  	%p1, %p9, %p8;
	not.pred 	%p10, %p1;
	@%p10 bra 	$L__BB3_3;
	mov.b32 	%r24, -1;
	st.shared.u32 	[%r3], %r24;
$L__BB3_3:
	bar.sync 	0;
	@%p10 bra 	$L__BB3_5;
	ld.shared.u32 	%r25, [%r3];
	st.global.u32 	[%rd1], %r25;
$L__BB3_5:
	ret;

}
	// .globl	_Z26kernelReemplazarPosicionesPiiiiiS_
.visible .entry _Z26kernelReemplazarPosicionesPiiiiiS_(
	.param .u64 .ptr .align 1 _Z26kernelReemplazarPosicionesPiiiiiS__param_0,
	.param .u32 _Z26kernelReemplazarPosicionesPiiiiiS__param_1,
	.param .u32 _Z26kernelReemplazarPosicionesPiiiiiS__param_2,
	.param .u32 _Z26kernelReemplazarPosicionesPiiiiiS__param_3,
	.param .u32 _Z26kernelReemplazarPosicionesPiiiiiS__param_4,
	.param .u64 .ptr .align 1 _Z26kernelReemplazarPosicionesPiiiiiS__param_5
)
{
	.local .align 8 .b8 	__local_depot4[96];
	.reg .b64 	%SP;
	.reg .b64 	%SPL;
	.reg .pred 	%p<176>;
	.reg .b32 	%r<2486>;
	.reg .b64 	%rd<56>;
	// demoted variable
	.shared .align 4 .b8 _ZZ26kernelReemplazarPosicionesPiiiiiS_E12t_compartido[40];
	mov.u64 	%SPL, __local_depot4;
	ld.param.u64 	%rd21, [_Z26kernelReemplazarPosicionesPiiiiiS__param_0];
	ld.param.u32 	%r1108, [_Z26kernelReemplazarPosicionesPiiiiiS__param_1];
	ld.param.u32 	%r1109, [_Z26kernelReemplazarPosicionesPiiiiiS__param_2];
	ld.param.u32 	%r1110, [_Z26kernelReemplazarPosicionesPiiiiiS__param_3];
	ld.param.u64 	%rd22, [_Z26kernelReemplazarPosicionesPiiiiiS__param_5];
	cvta.to.global.u64 	%rd1, %rd21;
	cvta.to.global.u64 	%rd2, %rd22;
	add.u64 	%rd3, %SPL, 0;
	add.u64 	%rd4, %SPL, 48;
	mov.b32 	%r1112, 0;
	st.global.u32 	[%rd2], %r1112;
	mov.u32 	%r1113, %ctaid.x;
	mov.u32 	%r1912, %ntid.x;
	mov.u32 	%r2, %tid.x;
	mad.lo.s32 	%r3, %r1113, %r1912, %r2;
	mov.u32 	%r1114, %ctaid.y;
	mov.u32 	%r4, %ntid.y;
	mov.u32 	%r5, %tid.y;
	mad.lo.s32 	%r6, %r1114, %r4, %r5;
	mad.lo.s32 	%r1914, %r1108, %r3, %r6;
	mul.hi.u32 	%r1115, %r6, -858993459;
	shr.u32 	%r1915, %r1115, 2;
	setp.lt.s32 	%p4, %r1109, %r1108;
	mov.u32 	%r1913, %r1108;
	@%p4 bra 	$L__BB4_2;
	mad.lo.s32 	%r1914, %r1109, %r6, %r3;
	shr.u32 	%r1915, %r6, 1;
	mov.u32 	%r1912, %r4;
	mov.u32 	%r1913, %r1109;
$L__BB4_2:
	mad.lo.s32 	%r15, %r1912, %r5, %r2;
	setp.lt.s32 	%p5, %r1913, -9;
	cvt.s64.s32 	%rd55, %r1914;
	mul.wide.s32 	%rd25, %r1914, 4;
	add.s64 	%rd6, %rd1, %rd25;
	shl.b32 	%r1116, %r15, 2;
	mov.u32 	%r1117, _ZZ26kernelReemplazarPosicionesPiiiiiS_E12t_compartido;
	add.s32 	%r16, %r1117, %r1116;
	@%p5 bra 	$L__BB4_29;
	setp.lt.s32 	%p6, %r6, %r1108;
	setp.lt.s32 	%p7, %r3, %r1109;
	and.pred  	%p1, %p6, %p7;
	add.s32 	%r1119, %r1913, 9;
	max.s32 	%r1120, %r1119, 0;
	add.s32 	%r17, %r1120, 1;
	and.b32  	%r18, %r17, 3;
	setp.lt.s32 	%p8, %r1119, 3;
	mov.b32 	%r1918, 0;
	@%p8 bra 	$L__BB4_22;
	and.b32  	%r1918, %r17, -4;
	mov.b32 	%r1916, 0;
	not.pred 	%p9, %p1;
$L__BB4_5:
	@%p9 bra 	$L__BB4_9;
	mad.lo.s32 	%r1122, %r1916, 5, %r2;
	setp.ge.u32 	%p10, %r1122, %r1109;
	@%p10 bra 	$L__BB4_9;
	shl.b32 	%r1123, %r1916, 1;
	add.s32 	%r1124, %r1123, %r5;
	setp.ge.u32 	%p11, %r1124, %r1108;
	@%p11 bra 	$L__BB4_9;
	ld.global.u32 	%r1125, [%rd6];
	st.shared.u32 	[%r16], %r1125;
$L__BB4_9:
	add.s32 	%r21, %r1916, 1;
	@%p9 bra 	$L__BB4_13;
	mad.lo.s32 	%r1126, %r21, 5, %r2;
	setp.ge.u32 	%p13, %r1126, %r1109;
	@%p13 bra 	$L__BB4_13;
	shl.b32 	%r1127, %r21, 1;
	add.s32 	%r1128, %r1127, %r5;
	setp.ge.u32 	%p14, %r1128, %r1108;
	@%p14 bra 	$L__BB4_13;
	ld.global.u32 	%r1129, [%rd6];
	st.shared.u32 	[%r16], %r1129;
$L__BB4_13:
	add.s32 	%r22, %r1916, 2;
	@%p9 bra 	$L__BB4_17;
	mad.lo.s32 	%r1130, %r22, 5, %r2;
	setp.ge.u32 	%p16, %r1130, %r1109;
	@%p16 bra 	$L__BB4_17;
	shl.b32 	%r1131, %r22, 1;
	add.s32 	%r1132, %r1131, %r5;
	setp.ge.u32 	%p17, %r1132, %r1108;
	@%p17 bra 	$L__BB4_17;
	ld.global.u32 	%r1133, [%rd6];
	st.shared.u32 	[%r16], %r1133;
$L__BB4_17:
	add.s32 	%r23, %r1916, 3;
	@%p9 bra 	$L__BB4_21;
	mad.lo.s32 	%r1134, %r23, 5, %r2;
	setp.ge.u32 	%p19, %r1134, %r1109;
	@%p19 bra 	$L__BB4_21;
	shl.b32 	%r1135, %r23, 1;
	add.s32 	%r1136, %r1135, %r5;
	setp.ge.u32 	%p20, %r1136, %r1108;
	@%p20 bra 	$L__BB4_21;
	ld.global.u32 	%r1137, [%rd6];
	st.shared.u32 	[%r16], %r1137;
$L__BB4_21:
	add.s32 	%r1916, %r1916, 4;
	setp.ne.s32 	%p21, %r1916, %r1918;
	@%p21 bra 	$L__BB4_5;
$L__BB4_22:
	setp.eq.s32 	%p22, %r18, 0;
	@%p22 bra 	$L__BB4_29;
	mov.b32 	%r1919, 0;
	not.pred 	%p23, %p1;
$L__BB4_24:
	.pragma "nounroll";
	@%p23 bra 	$L__BB4_28;
	mad.lo.s32 	%r1139, %r1918, 5, %r2;
	setp.ge.u32 	%p24, %r1139, %r1109;
	@%p24 bra 	$L__BB4_28;
	shl.b32 	%r1140, %r1918, 1;
	add.s32 	%r1141, %r1140, %r5;
	setp.ge.u32 	%p25, %r1141, %r1108;
	@%p25 bra 	$L__BB4_28;
	ld.global.u32 	%r1142, [%rd6];
	st.shared.u32 	[%r16], %r1142;
$L__BB4_28:
	add.s32 	%r1918, %r1918, 1;
	add.s32 	%r1919, %r1919, 1;
	setp.ne.s32 	%p26, %r1919, %r18;
	@%p26 bra 	$L__BB4_24;
$L__BB4_29:
	bar.sync 	0;
	setp.le.s32 	%p27, %r1108, %r6;
	setp.le.s32 	%p28, %r1109, %r3;
	or.pred  	%p29, %p27, %p28;
	@%p29 bra 	$L__BB4_276;
	bar.sync 	0;
	add.s32 	%r1143, %r6, -1;
	shr.u32 	%r1144, %r1143, 31;
	add.s32 	%r1145, %r1143, %r1144;
	shr.s32 	%r1146, %r1145, 1;
	setp.ne.s32 	%p30, %r1146, %r1915;
	@%p30 bra 	$L__BB4_155;
	ld.shared.u32 	%r1526, [%r16];
	setp.ne.s32 	%p102, %r1526, -1;
	mov.pred 	%p175, 0;
	mov.pred 	%p174, -1;
	@%p102 bra 	$L__BB4_151;
	setp.lt.u32 	%p103, %r15, 6;
	@%p103 bra 	$L__BB4_35;
	ld.shared.u32 	%r30, [%r16+-20];
	setp.eq.s32 	%p170, %r30, -1;
	@%p170 bra 	$L__BB4_151;
	st.shared.u32 	[%r16], %r30;
	mov.b32 	%r1904, -1;
	st.shared.u32 	[%r16+-20], %r1904;
	atom.global.add.u32 	%r1905, [%rd2], 1;
	mov.pred 	%p175, -1;
	mov.pred 	%p174, 0;
	bra.uni 	$L__BB4_151;
$L__BB4_35:
	cvt.u32.u64 	%r1527, %rd55;
	xor.b32  	%r1528, %r1110, -1429050551;
	mul.lo.s32 	%r1529, %r1528, 1099087573;
	setp.gt.s32 	%p104, %r1110, -1;
	selp.b32 	%r1530, -644748465, -1947113066, %p104;
	add.s32 	%r1531, %r1530, %r1529;
	add.s32 	%r31, %r1531, 6615241;
	add.s32 	%r1939, %r1529, 123456789;
	st.local.v2.u32 	[%rd3], {%r31, %r1939};
	xor.b32  	%r1532, %r1529, 362436069;
	add.s32 	%r1533, %r1530, 521288629;
	st.local.v2.u32 	[%rd3+8], {%r1532, %r1533};
	xor.b32  	%r1534, %r1530, 88675123;
	add.s32 	%r1935, %r1529, 5783321;
	st.local.v2.u32 	[%rd3+16], {%r1534, %r1935};
	setp.eq.s32 	%p105, %r1527, 0;
	@%p105 bra 	$L__BB4_150;
	mov.b32 	%r1922, 0;
	mov.u64 	%rd40, precalc_xorwow_matrix;
	mov.u64 	%rd54, %rd55;
$L__BB4_37:
	mov.u64 	%rd7, %rd54;
	and.b64  	%rd38, %rd7, 3;
	setp.eq.s64 	%p106, %rd38, 0;
	@%p106 bra 	$L__BB4_149;
	mul.wide.u32 	%rd39, %r1922, 3200;
	add.s64 	%rd8, %rd40, %rd39;
	mov.b32 	%r1935, 0;
	mov.u32 	%r1936, %r1935;
	mov.u32 	%r1937, %r1935;
	mov.u32 	%r1938, %r1935;
	mov.u32 	%r1939, %r1935;
	mov.u32 	%r1928, %r1935;
$L__BB4_39:
	mul.wide.u32 	%rd41, %r1928, 4;
	add.s64 	%rd42, %rd3, %rd41;
	ld.local.u32 	%r43, [%rd42+4];
	shl.b32 	%r44, %r1928, 5;
	mov.b32 	%r1934, 0;
$L__BB4_40:
	.pragma "nounroll";
	shr.u32 	%r1538, %r43, %r1934;
	and.b32  	%r1539, %r1538, 1;
	setp.eq.b32 	%p107, %r1539, 1;
	not.pred 	%p108, %p107;
	add.s32 	%r1540, %r44, %r1934;
	mul.lo.s32 	%r1541, %r1540, 5;
	mul.wide.u32 	%rd43, %r1541, 4;
	add.s64 	%rd9, %rd8, %rd43;
	@%p108 bra 	$L__BB4_42;
	ld.global.u32 	%r1542, [%rd9];
	xor.b32  	%r1939, %r1939, %r1542;
	ld.global.u32 	%r1543, [%rd9+4];
	xor.b32  	%r1938, %r1938, %r1543;
	ld.global.u32 	%r1544, [%rd9+8];
	xor.b32  	%r1937, %r1937, %r1544;
	ld.global.u32 	%r1545, [%rd9+12];
	xor.b32  	%r1936, %r1936, %r1545;
	ld.global.u32 	%r1546, [%rd9+16];
	xor.b32  	%r1935, %r1935, %r1546;
$L__BB4_42:
	and.b32  	%r1548, %r1538, 2;
	setp.eq.s32 	%p109, %r1548, 0;
	@%p109 bra 	$L__BB4_44;
	ld.global.u32 	%r1549, [%rd9+20];
	xor.b32  	%r1939, %r1939, %r1549;
	ld.global.u32 	%r1550, [%rd9+24];
	xor.b32  	%r1938, %r1938, %r1550;
	ld.global.u32 	%r1551, [%rd9+28];
	xor.b32  	%r1937, %r1937, %r1551;
	ld.global.u32 	%r1552, [%rd9+32];
	xor.b32  	%r1936, %r1936, %r1552;
	ld.global.u32 	%r1553, [%rd9+36];
	xor.b32  	%r1935, %r1935, %r1553;
$L__BB4_44:
	and.b32  	%r1555, %r1538, 4;
	setp.eq.s32 	%p110, %r1555, 0;
	@%p110 bra 	$L__BB4_46;
	ld.global.u32 	%r1556, [%rd9+40];
	xor.b32  	%r1939, %r1939, %r1556;
	ld.global.u32 	%r1557, [%rd9+44];
	xor.b32  	%r1938, %r1938, %r1557;
	ld.global.u32 	%r1558, [%rd9+48];
	xor.b32  	%r1937, %r1937, %r1558;
	ld.global.u32 	%r1559, [%rd9+52];
	xor.b32  	%r1936, %r1936, %r1559;
	ld.global.u32 	%r1560, [%rd9+56];
	xor.b32  	%r1935, %r1935, %r1560;
$L__BB4_46:
	and.b32  	%r1562, %r1538, 8;
	setp.eq.s32 	%p111, %r1562, 0;
	@%p111 bra 	$L__BB4_48;
	ld.global.u32 	%r1563, [%rd9+60];
	xor.b32  	%r1939, %r1939, %r1563;
	ld.global.u32 	%r1564, [%rd9+64];
	xor.b32  	%r1938, %r1938, %r1564;
	ld.global.u32 	%r1565, [%rd9+68];
	xor.b32  	%r1937, %r1937, %r1565;
	ld.global.u32 	%r1566, [%rd9+72];
	xor.b32  	%r1936, %r1936, %r1566;
	ld.global.u32 	%r1567, [%rd9+76];
	xor.b32  	%r1935, %r1935, %r1567;
$L__BB4_48:
	and.b32  	%r1569, %r1538, 16;
	setp.eq.s32 	%p112, %r1569, 0;
	@%p112 bra 	$L__BB4_50;
	ld.global.u32 	%r1570, [%rd9+80];
	xor.b32  	%r1939, %r1939, %r1570;
	ld.global.u32 	%r1571, [%rd9+84];
	xor.b32  	%r1938, %r1938, %r1571;
	ld.global.u32 	%r1572, [%rd9+88];
	xor.b32  	%r1937, %r1937, %r1572;
	ld.global.u32 	%r1573, [%rd9+92];
	xor.b32  	%r1936, %r1936, %r1573;
	ld.global.u32 	%r1574, [%rd9+96];
	xor.b32  	%r1935, %r1935, %r1574;
$L__BB4_50:
	and.b32  	%r1576, %r1538, 32;
	setp.eq.s32 	%p113, %r1576, 0;
	@%p113 bra 	$L__BB4_52;
	ld.global.u32 	%r1577, [%rd9+100];
	xor.b32  	%r1939, %r1939, %r1577;
	ld.global.u32 	%r1578, [%rd9+104];
	xor.b32  	%r1938, %r1938, %r1578;
	ld.global.u32 	%r1579, [%rd9+108];
	xor.b32  	%r1937, %r1937, %r1579;
	ld.global.u32 	%r1580, [%rd9+112];
	xor.b32  	%r1936, %r1936, %r1580;
	ld.global.u32 	%r1581, [%rd9+116];
	xor.b32  	%r1935, %r1935, %r1581;
$L__BB4_52:
	and.b32  	%r1583, %r1538, 64;
	setp.eq.s32 	%p114, %r1583, 0;
	@%p114 bra 	$L__BB4_54;
	ld.global.u32 	%r1584, [%rd9+120];
	xor.b32  	%r1939, %r1939, %r1584;
	ld.global.u32 	%r1585, [%rd9+124];
	xor.b32  	%r1938, %r1938, %r1585;
	ld.global.u32 	%r1586, [%rd9+128];
	xor.b32  	%r1937, %r1937, %r1586;
	ld.global.u32 	%r1587, [%rd9+132];
	xor.b32  	%r1936, %r1936, %r1587;
	ld.global.u32 	%r1588, [%rd9+136];
	xor.b32  	%r1935, %r1935, %r1588;
$L__BB4_54:
	and.b32  	%r1590, %r1538, 128;
	setp.eq.s32 	%p115, %r1590, 0;
	@%p115 bra 	$L__BB4_56;
	ld.global.u32 	%r1591, [%rd9+140];
	xor.b32  	%r1939, %r1939, %r1591;
	ld.global.u32 	%r1592, [%rd9+144];
	xor.b32  	%r1938, %r1938, %r1592;
	ld.global.u32 	%r1593, [%rd9+148];
	xor.b32  	%r1937, %r1937, %r1593;
	ld.global.u32 	%r1594, [%rd9+152];
	xor.b32  	%r1936, %r1936, %r1594;
	ld.global.u32 	%r1595, [%rd9+156];
	xor.b32  	%r1935, %r1935, %r1595;
$L__BB4_56:
	and.b32  	%r1597, %r1538, 256;
	setp.eq.s32 	%p116, %r1597, 0;
	@%p116 bra 	$L__BB4_58;
	ld.global.u32 	%r1598, [%rd9+160];
	xor.b32  	%r1939, %r1939, %r1598;
	ld.global.u32 	%r1599, [%rd9+164];
	xor.b32  	%r1938, %r1938, %r1599;
	ld.global.u32 	%r1600, [%rd9+168];
	xor.b32  	%r1937, %r1937, %r1600;
	ld.global.u32 	%r1601, [%rd9+172];
	xor.b32  	%r1936, %r1936, %r1601;
	ld.global.u32 	%r1602, [%rd9+176];
	xor.b32  	%r1935, %r1935, %r1602;
$L__BB4_58:
	and.b32  	%r1604, %r1538, 512;
	setp.eq.s32 	%p117, %r1604, 0;
	@%p117 bra 	$L__BB4_60;
	ld.global.u32 	%r1605, [%rd9+180];
	xor.b32  	%r1939, %r1939, %r1605;
	ld.global.u32 	%r1606, [%rd9+184];
	xor.b32  	%r1938, %r1938, %r1606;
	ld.global.u32 	%r1607, [%rd9+188];
	xor.b32  	%r1937, %r1937, %r1607;
	ld.global.u32 	%r1608, [%rd9+192];
	xor.b32  	%r1936, %r1936, %r1608;
	ld.global.u32 	%r1609, [%rd9+196];
	xor.b32  	%r1935, %r1935, %r1609;
$L__BB4_60:
	and.b32  	%r1611, %r1538, 1024;
	setp.eq.s32 	%p118, %r1611, 0;
	@%p118 bra 	$L__BB4_62;
	ld.global.u32 	%r1612, [%rd9+200];
	xor.b32  	%r1939, %r1939, %r1612;
	ld.global.u32 	%r1613, [%rd9+204];
	xor.b32  	%r1938, %r1938, %r1613;
	ld.global.u32 	%r1614, [%rd9+208];
	xor.b32  	%r1937, %r1937, %r1614;
	ld.global.u32 	%r1615, [%rd9+212];
	xor.b32  	%r1936, %r1936, %r1615;
	ld.global.u32 	%r1616, [%rd9+216];
	xor.b32  	%r1935, %r1935, %r1616;
$L__BB4_62:
	and.b32  	%r1618, %r1538, 2048;
	setp.eq.s32 	%p119, %r1618, 0;
	@%p119 bra 	$L__BB4_64;
	ld.global.u32 	%r1619, [%rd9+220];
	xor.b32  	%r1939, %r1939, %r1619;
	ld.global.u32 	%r1620, [%rd9+224];
	xor.b32  	%r1938, %r1938, %r1620;
	ld.global.u32 	%r1621, [%rd9+228];
	xor.b32  	%r1937, %r1937, %r1621;
	ld.global.u32 	%r1622, [%rd9+232];
	xor.b32  	%r1936, %r1936, %r1622;
	ld.global.u32 	%r1623, [%rd9+236];
	xor.b32  	%r1935, %r1935, %r1623;
$L__BB4_64:
	and.b32  	%r1625, %r1538, 4096;
	setp.eq.s32 	%p120, %r1625, 0;
	@%p120 bra 	$L__BB4_66;
	ld.global.u32 	%r1626, [%rd9+240];
	xor.b32  	%r1939, %r1939, %r1626;
	ld.global.u32 	%r1627, [%rd9+244];
	xor.b32  	%r1938, %r1938, %r1627;
	ld.global.u32 	%r1628, [%rd9+248];
	xor.b32  	%r1937, %r1937, %r1628;
	ld.global.u32 	%r1629, [%rd9+252];
	xor.b32  	%r1936, %r1936, %r1629;
	ld.global.u32 	%r1630, [%rd9+256];
	xor.b32  	%r1935, %r1935, %r1630;
$L__BB4_66:
	and.b32  	%r1632, %r1538, 8192;
	setp.eq.s32 	%p121, %r1632, 0;
	@%p121 bra 	$L__BB4_68;
	ld.global.u32 	%r1633, [%rd9+260];
	xor.b32  	%r1939, %r1939, %r1633;
	ld.global.u32 	%r1634, [%rd9+264];
	xor.b32  	%r1938, %r1938, %r1634;
	ld.global.u32 	%r1635, [%rd9+268];
	xor.b32  	%r1937, %r1937, %r1635;
	ld.global.u32 	%r1636, [%rd9+272];
	xor.b32  	%r1936, %r1936, %r1636;
	ld.global.u32 	%r1637, [%rd9+276];
	xor.b32  	%r1935, %r1935, %r1637;
$L__BB4_68:
	and.b32  	%r1639, %r1538, 16384;
	setp.eq.s32 	%p122, %r1639, 0;
	@%p122 bra 	$L__BB4_70;
	ld.global.u32 	%r1640, [%rd9+280];
	xor.b32  	%r1939, %r1939, %r1640;
	ld.global.u32 	%r1641, [%rd9+284];
	xor.b32  	%r1938, %r1938, %r1641;
	ld.global.u32 	%r1642, [%rd9+288];
	xor.b32  	%r1937, %r1937, %r1642;
	ld.global.u32 	%r1643, [%rd9+292];
	xor.b32  	%r1936, %r1936, %r1643;
	ld.global.u32 	%r1644, [%rd9+296];
	xor.b32  	%r1935, %r1935, %r1644;
$L__BB4_70:
	and.b32  	%r1646, %r1538, 32768;
	setp.eq.s32 	%p123, %r1646, 0;
	@%p123 bra 	$L__BB4_72;
	ld.global.u32 	%r1647, [%rd9+300];
	xor.b32  	%r1939, %r1939, %r1647;
	ld.global.u32 	%r1648, [%rd9+304];
	xor.b32  	%r1938, %r1938, %r1648;
	ld.global.u32 	%r1649, [%rd9+308];
	xor.b32  	%r1937, %r1937, %r1649;
	ld.global.u32 	%r1650, [%rd9+312];
	xor.b32  	%r1936, %r1936, %r1650;
	ld.global.u32 	%r1651, [%rd9+316];
	xor.b32  	%r1935, %r1935, %r1651;
$L__BB4_72:
	add.s32 	%r1934, %r1934, 16;
	setp.ne.s32 	%p124, %r1934, 32;
	@%p124 bra 	$L__BB4_40;
	mad.lo.s32 	%r1652, %r1928, -31, %r44;
	add.s32 	%r1928, %r1652, 1;
	setp.ne.s32 	%p125, %r1928, 5;
	@%p125 bra 	$L__BB4_39;
	st.local.u32 	[%rd3+4], %r1939;
	st.local.v2.u32 	[%rd3+8], {%r1938, %r1937};
	st.local.v2.u32 	[%rd3+16], {%r1936, %r1935};
	and.b64  	%rd44, %rd7, 3;
	setp.eq.s64 	%p126, %rd44, 1;
	@%p126 bra 	$L__BB4_149;
	mov.b32 	%r1935, 0;
	mov.u32 	%r2028, %r1935;
	mov.u32 	%r2029, %r1935;
	mov.u32 	%r2030, %r1935;
	mov.u32 	%r1939, %r1935;
	mov.u32 	%r2020, %r1935;
$L__BB4_76:
	mul.wide.u32 	%rd45, %r2020, 4;
	add.s64 	%rd46, %rd3, %rd45;
	ld.local.u32 	%r219, [%rd46+4];
	mov.b32 	%r2026, 0;
$L__BB4_77:
	.pragma "nounroll";
	shr.u32 	%r1655, %r219, %r2026;
	and.b32  	%r1656, %r1655, 1;
	setp.eq.b32 	%p127, %r1656, 1;
	not.pred 	%p128, %p127;
	shl.b32 	%r1657, %r2020, 5;
	add.s32 	%r1658, %r1657, %r2026;
	mul.lo.s32 	%r1659, %r1658, 5;
	mul.wide.u32 	%rd47, %r1659, 4;
	add.s64 	%rd10, %rd8, %rd47;
	@%p128 bra 	$L__BB4_79;
	ld.global.u32 	%r1660, [%rd10];
	xor.b32  	%r1939, %r1939, %r1660;
	ld.global.u32 	%r1661, [%rd10+4];
	xor.b32  	%r2030, %r2030, %r1661;
	ld.global.u32 	%r1662, [%rd10+8];
	xor.b32  	%r2029, %r2029, %r1662;
	ld.global.u32 	%r1663, [%rd10+12];
	xor.b32  	%r2028, %r2028, %r1663;
	ld.global.u32 	%r1664, [%rd10+16];
	xor.b32  	%r1935, %r1935, %r1664;
$L__BB4_79:
	and.b32  	%r1666, %r1655, 2;
	setp.eq.s32 	%p129, %r1666, 0;
	@%p129 bra 	$L__BB4_81;
	ld.global.u32 	%r1667, [%rd10+20];
	xor.b32  	%r1939, %r1939, %r1667;
	ld.global.u32 	%r1668, [%rd10+24];
	xor.b32  	%r2030, %r2030, %r1668;
	ld.global.u32 	%r1669, [%rd10+28];
	xor.b32  	%r2029, %r2029, %r1669;
	ld.global.u32 	%r1670, [%rd10+32];
	xor.b32  	%r2028, %r2028, %r1670;
	ld.global.u32 	%r1671, [%rd10+36];
	xor.b32  	%r1935, %r1935, %r1671;
$L__BB4_81:
	and.b32  	%r1673, %r1655, 4;
	setp.eq.s32 	%p130, %r1673, 0;
	@%p130 bra 	$L__BB4_83;
	ld.global.u32 	%r1674, [%rd10+40];
	xor.b32  	%r1939, %r1939, %r1674;
	ld.global.u32 	%r1675, [%rd10+44];
	xor.b32  	%r2030, %r2030, %r1675;
	ld.global.u32 	%r1676, [%rd10+48];
	xor.b32  	%r2029, %r2029, %r1676;
	ld.global.u32 	%r1677, [%rd10+52];
	xor.b32  	%r2028, %r2028, %r1677;
	ld.global.u32 	%r1678, [%rd10+56];
	xor.b32  	%r1935, %r1935, %r1678;
$L__BB4_83:
	and.b32  	%r1680, %r1655, 8;
	setp.eq.s32 	%p131, %r1680, 0;
	@%p131 bra 	$L__BB4_85;
	ld.global.u32 	%r1681, [%rd10+60];
	xor.b32  	%r1939, %r1939, %r1681;
	ld.global.u32 	%r1682, [%rd10+64];
	xor.b32  	%r2030, %r2030, %r1682;
	ld.global.u32 	%r1683, [%rd10+68];
	xor.b32  	%r2029, %r2029, %r1683;
	ld.global.u32 	%r1684, [%rd10+72];
	xor.b32  	%r2028, %r2028, %r1684;
	ld.global.u32 	%r1685, [%rd10+76];
	xor.b32  	%r1935, %r1935, %r1685;
$L__BB4_85:
	and.b32  	%r1687, %r1655, 16;
	setp.eq.s32 	%p132, %r1687, 0;
	@%p132 bra 	$L__BB4_87;
	ld.global.u32 	%r1688, [%rd10+80];
	xor.b32  	%r1939, %r1939, %r1688;
	ld.global.u32 	%r1689, [%rd10+84];
	xor.b32  	%r2030, %r2030, %r1689;
	ld.global.u32 	%r1690, [%rd10+88];
	xor.b32  	%r2029, %r2029, %r1690;
	ld.global.u32 	%r1691, [%rd10+92];
	xor.b32  	%r2028, %r2028, %r1691;
	ld.global.u32 	%r1692, [%rd10+96];
	xor.b32  	%r1935, %r1935, %r1692;
$L__BB4_87:
	and.b32  	%r1694, %r1655, 32;
	setp.eq.s32 	%p133, %r1694, 0;
	@%p133 bra 	$L__BB4_89;
	ld.global.u32 	%r1695, [%rd10+100];
	xor.b32  	%r1939, %r1939, %r1695;
	ld.global.u32 	%r1696, [%rd10+104];
	xor.b32  	%r2030, %r2030, %r1696;
	ld.global.u32 	%r1697, [%rd10+108];
	xor.b32  	%r2029, %r2029, %r1697;
	ld.global.u32 	%r1698, [%rd10+112];
	xor.b32  	%r2028, %r2028, %r1698;
	ld.global.u32 	%r1699, [%rd10+116];
	xor.b32  	%r1935, %r1935, %r1699;
$L__BB4_89:
	and.b32  	%r1701, %r1655, 64;
	setp.eq.s32 	%p134, %r1701, 0;
	@%p134 bra 	$L__BB4_91;
	ld.global.u32 	%r1702, [%rd10+120];
	xor.b32  	%r1939, %r1939, %r1702;
	ld.global.u32 	%r1703, [%rd10+124];
	xor.b32  	%r2030, %r2030, %r1703;
	ld.global.u32 	%r1704, [%rd10+128];
	xor.b32  	%r2029, %r2029, %r1704;
	ld.global.u32 	%r1705, [%rd10+132];
	xor.b32  	%r2028, %r2028, %r1705;
	ld.global.u32 	%r1706, [%rd10+136];
	xor.b32  	%r1935, %r1935, %r1706;
$L__BB4_91:
	and.b32  	%r1708, %r1655, 128;
	setp.eq.s32 	%p135, %r1708, 0;
	@%p135 bra 	$L__BB4_93;
	ld.global.u32 	%r1709, [%rd10+140];
	xor.b32  	%r1939, %r1939, %r1709;
	ld.global.u32 	%r1710, [%rd10+144];
	xor.b32  	%r2030, %r2030, %r1710;
	ld.global.u32 	%r1711, [%rd10+148];
	xor.b32  	%r2029, %r2029, %r1711;
	ld.global.u32 	%r1712, [%rd10+152];
	xor.b32  	%r2028, %r2028, %r1712;
	ld.global.u32 	%r1713, [%rd10+156];
	xor.b32  	%r1935, %r1935, %r1713;
$L__BB4_93:
	and.b32  	%r1715, %r1655, 256;
	setp.eq.s32 	%p136, %r1715, 0;
	@%p136 bra 	$L__BB4_95;
	ld.global.u32 	%r1716, [%rd10+160];
	xor.b32  	%r1939, %r1939, %r1716;
	ld.global.u32 	%r1717, [%rd10+164];
	xor.b32  	%r2030, %r2030, %r1717;
	ld.global.u32 	%r1718, [%rd10+168];
	xor.b32  	%r2029, %r2029, %r1718;
	ld.global.u32 	%r1719, [%rd10+172];
	xor.b32  	%r2028, %r2028, %r1719;
	ld.global.u32 	%r1720, [%rd10+176];
	xor.b32  	%r1935, %r1935, %r1720;
$L__BB4_95:
	and.b32  	%r1722, %r1655, 512;
	setp.eq.s32 	%p137, %r1722, 0;
	@%p137 bra 	$L__BB4_97;
	ld.global.u32 	%r1723, [%rd10+180];
	xor.b32  	%r1939, %r1939, %r1723;
	ld.global.u32 	%r1724, [%rd10+184];
	xor.b32  	%r2030, %r2030, %r1724;
	ld.global.u32 	%r1725, [%rd10+188];
	xor.b32  	%r2029, %r2029, %r1725;
	ld.global.u32 	%r1726, [%rd10+192];
	xor.b32  	%r2028, %r2028, %r1726;
	ld.global.u32 	%r1727, [%rd10+196];
	xor.b32  	%r1935, %r1935, %r1727;
$L__BB4_97:
	and.b32  	%r1729, %r1655, 1024;
	setp.eq.s32 	%p138, %r1729, 0;
	@%p138 bra 	$L__BB4_99;
	ld.global.u32 	%r1730, [%rd10+200];
	xor.b32  	%r1939, %r1939, %r1730;
	ld.global.u32 	%r1731, [%rd10+204];
	xor.b32  	%r2030, %r2030, %r1731;
	ld.global.u32 	%r1732, [%rd10+208];
	xor.b32  	%r2029, %r2029, %r1732;
	ld.global.u32 	%r1733, [%rd10+212];
	xor.b32  	%r2028, %r2028, %r1733;
	ld.global.u32 	%r1734, [%rd10+216];
	xor.b32  	%r1935, %r1935, %r1734;
$L__BB4_99:
	and.b32  	%r1736, %r1655, 2048;
	setp.eq.s32 	%p139, %r1736, 0;
	@%p139 bra 	$L__BB4_101;
	ld.global.u32 	%r1737, [%rd10+220];
	xor.b32  	%r1939, %r1939, %r1737;
	ld.global.u32 	%r1738, [%rd10+224];
	xor.b32  	%r2030, %r2030, %r1738;
	ld.global.u32 	%r1739, [%rd10+228];
	xor.b32  	%r2029, %r2029, %r1739;
	ld.global.u32 	%r1740, [%rd10+232];
	xor.b32  	%r2028, %r2028, %r1740;
	ld.global.u32 	%r1741, [%rd10+236];
	xor.b32  	%r1935, %r1935, %r1741;
$L__BB4_101:
	and.b32  	%r1743, %r1655, 4096;
	setp.eq.s32 	%p140, %r1743, 0;
	@%p140 bra 	$L__BB4_103;
	ld.global.u32 	%r1744, [%rd10+240];
	xor.b32  	%r1939, %r1939, %r1744;
	ld.global.u32 	%r1745, [%rd10+244];
	xor.b32  	%r2030, %r2030, %r1745;
	ld.global.u32 	%r1746, [%rd10+248];
	xor.b32  	%r2029, %r2029, %r1746;
	ld.global.u32 	%r1747, [%rd10+252];
	xor.b32  	%r2028, %r2028, %r1747;
	ld.global.u32 	%r1748, [%rd10+256];
	xor.b32  	%r1935, %r1935, %r1748;
$L__BB4_103:
	and.b32  	%r1750, %r1655, 8192;
	setp.eq.s32 	%p141, %r1750, 0;
	@%p141 bra 	$L__BB4_105;
	ld.global.u32 	%r1751, [%rd10+260];
	xor.b32  	%r1939, %r1939, %r1751;
	ld.global.u32 	%r1752, [%rd10+264];
	xor.b32  	%r2030, %r2030, %r1752;
	ld.global.u32 	%r1753, [%rd10+268];
	xor.b32  	%r2029, %r2029, %r1753;
	ld.global.u32 	%r1754, [%rd10+272];
	xor.b32  	%r2028, %r2028, %r1754;
	ld.global.u32 	%r1755, [%rd10+276];
	xor.b32  	%r1935, %r1935, %r1755;
$L__BB4_105:
	and.b32  	%r1757, %r1655, 16384;
	setp.eq.s32 	%p142, %r1757, 0;
	@%p142 bra 	$L__BB4_107;
	ld.global.u32 	%r1758, [%rd10+280];
	xor.b32  	%r1939, %r1939, %r1758;
	ld.global.u32 	%r1759, [%rd10+284];
	xor.b32  	%r2030, %r2030, %r1759;
	ld.global.u32 	%r1760, [%rd10+288];
	xor.b32  	%r2029, %r2029, %r1760;
	ld.global.u32 	%r1761, [%rd10+292];
	xor.b32  	%r2028, %r2028, %r1761;
	ld.global.u32 	%r1762, [%rd10+296];
	xor.b32  	%r1935, %r1935, %r1762;
$L__BB4_107:
	and.b32  	%r1764, %r1655, 32768;
	setp.eq.s32 	%p143, %r1764, 0;
	@%p143 bra 	$L__BB4_109;
	ld.global.u32 	%r1765, [%rd10+300];
	xor.b32  	%r1939, %r1939, %r1765;
	ld.global.u32 	%r1766, [%rd10+304];
	xor.b32  	%r2030, %r2030, %r1766;
	ld.global.u32 	%r1767, [%rd10+308];
	xor.b32  	%r2029, %r2029, %r1767;
	ld.global.u32 	%r1768, [%rd10+312];
	xor.b32  	%r2028, %r2028, %r1768;
	ld.global.u32 	%r1769, [%rd10+316];
	xor.b32  	%r1935, %r1935, %r1769;
$L__BB4_109:
	add.s32 	%r2026, %r2026, 16;
	setp.ne.s32 	%p144, %r2026, 32;
	@%p144 bra 	$L__BB4_77;
	shl.b32 	%r1770, %r2020, 5;
	mad.lo.s32 	%r1771, %r2020, -31, %r1770;
	add.s32 	%r2020, %r1771, 1;
	setp.ne.s32 	%p145, %r2020, 5;
	@%p145 bra 	$L__BB4_76;
	st.local.u32 	[%rd3+4], %r1939;
	st.local.v2.u32 	[%rd3+8], {%r2030, %r2029};
	st.local.v2.u32 	[%rd3+16], {%r2028, %r1935};
	and.b64  	%rd48, %rd7, 3;
	setp.ne.s64 	%p146, %rd48, 3;
	@%p146 bra 	$L__BB4_149;
	mov.b32 	%r1935, 0;
	mov.u32 	%r2120, %r1935;
	mov.u32 	%r2121, %r1935;
	mov.u32 	%r2122, %r1935;
	mov.u32 	%r1939, %r1935;
	mov.u32 	%r2112, %r1935;
$L__BB4_113:
	mul.wide.u32 	%rd49, %r2112, 4;
	add.s64 	%rd50, %rd3, %rd49;
	ld.local.u32 	%r394, [%rd50+4];
	mov.b32 	%r2118, 0;
$L__BB4_114:
	.pragma "nounroll";
	shr.u32 	%r1774, %r394, %r2118;
	and.b32  	%r1775, %r1774, 1;
	setp.eq.b32 	%p147, %r1775, 1;
	not.pred 	%p148, %p147;
	shl.b32 	%r1776, %r2112, 5;
	add.s32 	%r1777, %r1776, %r2118;
	mul.lo.s32 	%r1778, %r1777, 5;
	mul.wide.u32 	%rd51, %r1778, 4;
	add.s64 	%rd11, %rd8, %rd51;
	@%p148 bra 	$L__BB4_116;
	ld.global.u32 	%r1779, [%rd11];
	xor.b32  	%r1939, %r1939, %r1779;
	ld.global.u32 	%r1780, [%rd11+4];
	xor.b32  	%r2122, %r2122, %r1780;
	ld.global.u32 	%r1781, [%rd11+8];
	xor.b32  	%r2121, %r2121, %r1781;
	ld.global.u32 	%r1782, [%rd11+12];
	xor.b32  	%r2120, %r2120, %r1782;
	ld.global.u32 	%r1783, [%rd11+16];
	xor.b32  	%r1935, %r1935, %r1783;
$L__BB4_116:
	and.b32  	%r1785, %r1774, 2;
	setp.eq.s32 	%p149, %r1785, 0;
	@%p149 bra 	$L__BB4_118;
	ld.global.u32 	%r1786, [%rd11+20];
	xor.b32  	%r1939, %r1939, %r1786;
	ld.global.u32 	%r1787, [%rd11+24];
	xor.b32  	%r2122, %r2122, %r1787;
	ld.global.u32 	%r1788, [%rd11+28];
	xor.b32  	%r2121, %r2121, %r1788;
	ld.global.u32 	%r1789, [%rd11+32];
	xor.b32  	%r2120, %r2120, %r1789;
	ld.global.u32 	%r1790, [%rd11+36];
	xor.b32  	%r1935, %r1935, %r1790;
$L__BB4_118:
	and.b32  	%r1792, %r1774, 4;
	setp.eq.s32 	%p150, %r1792, 0;
	@%p150 bra 	$L__BB4_120;
	ld.global.u32 	%r1793, [%rd11+40];
	xor.b32  	%r1939, %r1939, %r1793;
	ld.global.u32 	%r1794, [%rd11+44];
	xor.b32  	%r2122, %r2122, %r1794;
	ld.global.u32 	%r1795, [%rd11+48];
	xor.b32  	%r2121, %r2121, %r1795;
	ld.global.u32 	%r1796, [%rd11+52];
	xor.b32  	%r2120, %r2120, %r1796;
	ld.global.u32 	%r1797, [%rd11+56];
	xor.b32  	%r1935, %r1935, %r1797;
$L__BB4_120:
	and.b32  	%r1799, %r1774, 8;
	setp.eq.s32 	%p151, %r1799, 0;
	@%p151 bra 	$L__BB4_122;
	ld.global.u32 	%r1800, [%rd11+60];
	xor.b32  	%r1939, %r1939, %r1800;
	ld.global.u32 	%r1801, [%rd11+64];
	xor.b32  	%r2122, %r2122, %r1801;
	ld.global.u32 	%r1802, [%rd11+68];
	xor.b32  	%r2121, %r2121, %r1802;
	ld.global.u32 	%r1803, [%rd11+72];
	xor.b32  	%r2120, %r2120, %r1803;
	ld.global.u32 	%r1804, [%rd11+76];
	xor.b32  	%r1935, %r1935, %r1804;
$L__BB4_122:
	and.b32  	%r1806, %r1774, 16;
	setp.eq.s32 	%p152, %r1806, 0;
	@%p152 bra 	$L__BB4_124;
	ld.global.u32 	%r1807, [%rd11+80];
	xor.b32  	%r1939, %r1939, %r1807;
	ld.global.u32 	%r1808, [%rd11+84];
	xor.b32  	%r2122, %r2122, %r1808;
	ld.global.u32 	%r1809, [%rd11+88];
	xor.b32  	%r2121, %r2121, %r1809;
	ld.global.u32 	%r1810, [%rd11+92];
	xor.b32  	%r2120, %r2120, %r1810;
	ld.global.u32 	%r1811, [%rd11+96];
	xor.b32  	%r1935, %r1935, %r1811;
$L__BB4_124:
	and.b32  	%r1813, %r1774, 32;
	setp.eq.s32 	%p153, %r1813, 0;
	@%p153 bra 	$L__BB4_126;
	ld.global.u32 	%r1814, [%rd11+100];
	xor.b32  	%r1939, %r1939, %r1814;
	ld.global.u32 	%r1815, [%rd11+104];
	xor.b32  	%r2122, %r2122, %r1815;
	ld.global.u32 	%r1816, [%rd11+108];
	xor.b32  	%r2121, %r2121, %r1816;
	ld.global.u32 	%r1817, [%rd11+112];
	xor.b32  	%r2120, %r2120, %r1817;
	ld.global.u32 	%r1818, [%rd11+116];
	xor.b32  	%r1935, %r1935, %r1818;
$L__BB4_126:
	and.b32  	%r1820, %r1774, 64;
	setp.eq.s32 	%p154, %r1820, 0;
	@%p154 bra 	$L__BB4_128;
	ld.global.u32 	%r1821, [%rd11+120];
	xor.b32  	%r1939, %r1939, %r1821;
	ld.global.u32 	%r1822, [%rd11+124];
	xor.b32  	%r2122, %r2122, %r1822;
	ld.global.u32 	%r1823, [%rd11+128];
	xor.b32  	%r2121, %r2121, %r1823;
	ld.global.u32 	%r1824, [%rd11+132];
	xor.b32  	%r2120, %r2120, %r1824;
	ld.global.u32 	%r1825, [%rd11+136];
	xor.b32  	%r1935, %r1935, %r1825;
$L__BB4_128:
	and.b32  	%r1827, %r1774, 128;
	setp.eq.s32 	%p155, %r1827, 0;
	@%p155 bra 	$L__BB4_130;
	ld.global.u32 	%r1828, [%rd11+140];
	xor.b32  	%r1939, %r1939, %r1828;
	ld.global.u32 	%r1829, [%rd11+144];
	xor.b32  	%r2122, %r2122, %r1829;
	ld.global.u32 	%r1830, [%rd11+148];
	xor.b32  	%r2121, %r2121, %r1830;
	ld.global.u32 	%r1831, [%rd11+152];
	xor.b32  	%r2120, %r2120, %r1831;
	ld.global.u32 	%r1832, [%rd11+156];
	xor.b32  	%r1935, %r1935, %r1832;
$L__BB4_130:
	and.b32  	%r1834, %r1774, 256;
	setp.eq.s32 	%p156, %r1834, 0;
	@%p156 bra 	$L__BB4_132;
	ld.global.u32 	%r1835, [%rd11+160];
	xor.b32  	%r1939, %r1939, %r1835;
	ld.global.u32 	%r1836, [%rd11+164];
	xor.b32  	%r2122, %r2122, %r1836;
	ld.global.u32 	%r1837, [%rd11+168];
	xor.b32  	%r2121, %r2121, %r1837;
	ld.global.u32 	%r1838, [%rd11+172];
	xor.b32  	%r2120, %r2120, %r1838;
	ld.global.u32 	%r1839, [%rd11+176];
	xor.b32  	%r1935, %r1935, %r1839;
$L__BB4_132:
	and.b32  	%r1841, %r1774, 512;
	setp.eq.s32 	%p157, %r1841, 0;
	@%p157 bra 	$L__BB4_134;
	ld.global.u32 	%r1842, [%rd11+180];
	xor.b32  	%r1939, %r1939, %r1842;
	ld.global.u32 	%r1843, [%rd11+184];
	xor.b32  	%r2122, %r2122, %r1843;
	ld.global.u32 	%r1844, [%rd11+188];
	xor.b32  	%r2121, %r2121, %r1844;
	ld.global.u32 	%r1845, [%rd11+192];
	xor.b32  	%r2120, %r2120, %r1845;
	ld.global.u32 	%r1846, [%rd11+196];
	xor.b32  	%r1935, %r1935, %r1846;
$L__BB4_134:
	and.b32  	%r1848, %r1774, 1024;
	setp.eq.s32 	%p158, %r1848, 0;
	@%p158 bra 	$L__BB4_136;
	ld.global.u32 	%r1849, [%rd11+200];
	xor.b32  	%r1939, %r1939, %r1849;
	ld.global.u32 	%r1850, [%rd11+204];
	xor.b32  	%r2122, %r2122, %r1850;
	ld.global.u32 	%r1851, [%rd11+208];
	xor.b32  	%r2121, %r2121, %r1851;
	ld.global.u32 	%r1852, [%rd11+212];
	xor.b32  	%r2120, %r2120, %r1852;
	ld.global.u32 	%r1853, [%rd11+216];
	xor.b32  	%r1935, %r1935, %r1853;
$L__BB4_136:
	and.b32  	%r1855, %r1774, 2048;
	setp.eq.s32 	%p159, %r1855, 0;
	@%p159 bra 	$L__BB4_138;
	ld.global.u32 	%r1856, [%rd11+220];
	xor.b32  	%r1939, %r1939, %r1856;
	ld.global.u32 	%r1857, [%rd11+224];
	xor.b32  	%r2122, %r2122, %r1857;
	ld.global.u32 	%r1858, [%rd11+228];
	xor.b32  	%r2121, %r2121, %r1858;
	ld.global.u32 	%r1859, [%rd11+232];
	xor.b32  	%r2120, %r2120, %r1859;
	ld.global.u32 	%r1860, [%rd11+236];
	xor.b32  	%r1935, %r1935, %r1860;
$L__BB4_138:
	and.b32  	%r1862, %r1774, 4096;
	setp.eq.s32 	%p160, %r1862, 0;
	@%p160 bra 	$L__BB4_140;
	ld.global.u32 	%r1863, [%rd11+240];
	xor.b32  	%r1939, %r1939, %r1863;
	ld.global.u32 	%r1864, [%rd11+244];
	xor.b32  	%r2122, %r2122, %r1864;
	ld.global.u32 	%r1865, [%rd11+248];
	xor.b32  	%r2121, %r2121, %r1865;
	ld.global.u32 	%r1866, [%rd11+252];
	xor.b32  	%r2120, %r2120, %r1866;
	ld.global.u32 	%r1867, [%rd11+256];
	xor.b32  	%r1935, %r1935, %r1867;
$L__BB4_140:
	and.b32  	%r1869, %r1774, 8192;
	setp.eq.s32 	%p161, %r1869, 0;
	@%p161 bra 	$L__BB4_142;
	ld.global.u32 	%r1870, [%rd11+260];
	xor.b32  	%r1939, %r1939, %r1870;
	ld.global.u32 	%r1871, [%rd11+264];
	xor.b32  	%r2122, %r2122, %r1871;
	ld.global.u32 	%r1872, [%rd11+268];
	xor.b32  	%r2121, %r2121, %r1872;
	ld.global.u32 	%r1873, [%rd11+272];
	xor.b32  	%r2120, %r2120, %r1873;
	ld.global.u32 	%r1874, [%rd11+276];
	xor.b32  	%r1935, %r1935, %r1874;
$L__BB4_142:
	and.b32  	%r1876, %r1774, 16384;
	setp.eq.s32 	%p162, %r1876, 0;
	@%p162 bra 	$L__BB4_144;
	ld.global.u32 	%r1877, [%rd11+280];
	xor.b32  	%r1939, %r1939, %r1877;
	ld.global.u32 	%r1878, [%rd11+284];
	xor.b32  	%r2122, %r2122, %r1878;
	ld.global.u32 	%r1879, [%rd11+288];
	xor.b32  	%r2121, %r2121, %r1879;
	ld.global.u32 	%r1880, [%rd11+292];
	xor.b32  	%r2120, %r2120, %r1880;
	ld.global.u32 	%r1881, [%rd11+296];
	xor.b32  	%r1935, %r1935, %r1881;
$L__BB4_144:
	and.b32  	%r1883, %r1774, 32768;
	setp.eq.s32 	%p163, %r1883, 0;
	@%p163 bra 	$L__BB4_146;
	ld.global.u32 	%r1884, [%rd11+300];
	xor.b32  	%r1939, %r1939, %r1884;
	ld.global.u32 	%r1885, [%rd11+304];
	xor.b32  	%r2122, %r2122, %r1885;
	ld.global.u32 	%r1886, [%rd11+308];
	xor.b32  	%r2121, %r2121, %r1886;
	ld.global.u32 	%r1887, [%rd11+312];
	xor.b32  	%r2120, %r2120, %r1887;
	ld.global.u32 	%r1888, [%rd11+316];
	xor.b32  	%r1935, %r1935, %r1888;
$L__BB4_146:
	add.s32 	%r2118, %r2118, 16;
	setp.ne.s32 	%p164, %r2118, 32;
	@%p164 bra 	$L__BB4_114;
	shl.b32 	%r1889, %r2112, 5;
	mad.lo.s32 	%r1890, %r2112, -31, %r1889;
	add.s32 	%r2112, %r1890, 1;
	setp.ne.s32 	%p165, %r2112, 5;
	@%p165 bra 	$L__BB4_113;
	st.local.u32 	[%rd3+4], %r1939;
	st.local.v2.u32 	[%rd3+8], {%r2122, %r2121};
	st.local.v2.u32 	[%rd3+16], {%r2120, %r1935};
$L__BB4_149:
	shr.u64 	%rd54, %rd7, 2;
	add.s32 	%r1922, %r1922, 1;
	setp.gt.u64 	%p166, %rd7, 3;
	@%p166 bra 	$L__BB4_37;
$L__BB4_150:
	ld.param.u32 	%r1911, [_Z26kernelReemplazarPosicionesPiiiiiS__param_4];
	shr.u32 	%r1891, %r1939, 2;
	xor.b32  	%r1892, %r1891, %r1939;
	shl.b32 	%r1893, %r1935, 4;
	shl.b32 	%r1894, %r1892, 1;
	xor.b32  	%r1895, %r1894, %r1893;
	xor.b32  	%r1896, %r1895, %r1892;
	xor.b32  	%r1897, %r1896, %r1935;
	add.s32 	%r1898, %r31, %r1897;
	add.s32 	%r1899, %r1898, 362437;
	rem.u32 	%r1900, %r1899, %r1911;
	add.s32 	%r1901, %r1900, 1;
	abs.s32 	%r1902, %r1901;
	st.shared.u32 	[%r16], %r1902;
	atom.global.add.u32 	%r1903, [%rd2], 1;
	mov.pred 	%p174, -1;
	mov.pred 	%p175, %p174;
$L__BB4_151:
	bar.sync 	0;
	@%p174 bra 	$L__BB4_153;
	cvt.u32.u64 	%r1906, %rd55;
	ld.shared.u32 	%r1907, [%r16+-20];
	sub.s32 	%r1908, %r1906, %r1109;
	mul.wide.s32 	%rd52, %r1908, 4;
	add.s64 	%rd53, %rd1, %rd52;
	st.global.u32 	[%rd53], %r1907;
$L__BB4_153:
	not.pred 	%p173, %p175;
	@%p173 bra 	$L__BB4_276;
	ld.shared.u32 	%r1909, [%r16];
	st.global.u32 	[%rd6], %r1909;
	bra.uni 	$L__BB4_276;
$L__BB4_155:
	ld.global.u32 	%r1147, [%rd6];
	setp.ne.s32 	%p31, %r1147, -1;
	@%p31 bra 	$L__BB4_276;
	cvt.u32.u64 	%r1148, %rd55;
	div.s32 	%r1149, %r1148, %r1109;
	setp.lt.s32 	%p32, %r1149, 1;
	setp.gt.s32 	%p33, %r1149, %r1108;
	sub.s32 	%r1150, %r1148, %r1109;
	mul.wide.s32 	%rd26, %r1150, 4;
	add.s64 	%rd13, %rd1, %rd26;
	ld.global.u32 	%r568, [%rd13];
	or.pred  	%p34, %p32, %p33;
	@%p34 bra 	$L__BB4_159;
	setp.eq.s32 	%p35, %r568, -1;
	@%p35 bra 	$L__BB4_159;
	st.global.u32 	[%rd6], %r568;
	mov.b32 	%r1151, -1;
	st.global.u32 	[%rd13], %r1151;
	atom.global.add.u32 	%r1152, [%rd2], 1;
	bra.uni 	$L__BB4_276;
$L__BB4_159:
	setp.eq.s32 	%p36, %r568, -1;
	@%p36 bra 	$L__BB4_276;
	xor.b32  	%r1154, %r1110, -1429050551;
	mul.lo.s32 	%r1155, %r1154, 1099087573;
	setp.gt.s32 	%p37, %r1110, -1;
	selp.b32 	%r1156, -644748465, -1947113066, %p37;
	add.s32 	%r1157, %r1156, %r1155;
	add.s32 	%r569, %r1157, 6615241;
	add.s32 	%r2222, %r1155, 123456789;
	st.local.v2.u32 	[%rd4], {%r569, %r2222};
	xor.b32  	%r1158, %r1155, 362436069;
	add.s32 	%r1159, %r1156, 521288629;
	st.local.v2.u32 	[%rd4+8], {%r1158, %r1159};
	xor.b32  	%r1160, %r1156, 88675123;
	add.s32 	%r2218, %r1155, 5783321;
	st.local.v2.u32 	[%rd4+16], {%r1160, %r2218};
	setp.eq.s32 	%p38, %r1148, 0;
	@%p38 bra 	$L__BB4_275;
	mov.b32 	%r2205, 0;
	mov.u64 	%rd28, precalc_xorwow_matrix;
$L__BB4_162:
	mov.u64 	%rd14, %rd55;
	and.b64  	%rd15, %rd14, 3;
	setp.eq.s64 	%p39, %rd15, 0;
	@%p39 bra 	$L__BB4_274;
	mul.wide.u32 	%rd27, %r2205, 3200;
	add.s64 	%rd16, %rd28, %rd27;
	mov.b32 	%r2218, 0;
	mov.u32 	%r2219, %r2218;
	mov.u32 	%r2220, %r2218;
	mov.u32 	%r2221, %r2218;
	mov.u32 	%r2222, %r2218;
	mov.u32 	%r2211, %r2218;
$L__BB4_164:
	mul.wide.u32 	%rd29, %r2211, 4;
	add.s64 	%rd30, %rd4, %rd29;
	ld.local.u32 	%r581, [%rd30+4];
	shl.b32 	%r582, %r2211, 5;
	mov.b32 	%r2217, 0;
$L__BB4_165:
	.pragma "nounroll";
	shr.u32 	%r1164, %r581, %r2217;
	and.b32  	%r1165, %r1164, 1;
	setp.eq.b32 	%p40, %r1165, 1;
	not.pred 	%p41, %p40;
	add.s32 	%r1166, %r582, %r2217;
	mul.lo.s32 	%r1167, %r1166, 5;
	mul.wide.u32 	%rd31, %r1167, 4;
	add.s64 	%rd17, %rd16, %rd31;
	@%p41 bra 	$L__BB4_167;
	ld.global.u32 	%r1168, [%rd17];
	xor.b32  	%r2222, %r2222, %r1168;
	ld.global.u32 	%r1169, [%rd17+4];
	xor.b32  	%r2221, %r2221, %r1169;
	ld.global.u32 	%r1170, [%rd17+8];
	xor.b32  	%r2220, %r2220, %r1170;
	ld.global.u32 	%r1171, [%rd17+12];
	xor.b32  	%r2219, %r2219, %r1171;
	ld.global.u32 	%r1172, [%rd17+16];
	xor.b32  	%r2218, %r2218, %r1172;
$L__BB4_167:
	and.b32  	%r1174, %r1164, 2;
	setp.eq.s32 	%p42, %r1174, 0;
	@%p42 bra 	$L__BB4_169;
	ld.global.u32 	%r1175, [%rd17+20];
	xor.b32  	%r2222, %r2222, %r1175;
	ld.global.u32 	%r1176, [%rd17+24];
	xor.b32  	%r2221, %r2221, %r1176;
	ld.global.u32 	%r1177, [%rd17+28];
	xor.b32  	%r2220, %r2220, %r1177;
	ld.global.u32 	%r1178, [%rd17+32];
	xor.b32  	%r2219, %r2219, %r1178;
	ld.global.u32 	%r1179, [%rd17+36];
	xor.b32  	%r2218, %r2218, %r1179;
$L__BB4_169:
	and.b32  	%r1181, %r1164, 4;
	setp.eq.s32 	%p43, %r1181, 0;
	@%p43 bra 	$L__BB4_171;
	ld.global.u32 	%r1182, [%rd17+40];
	xor.b32  	%r2222, %r2222, %r1182;
	ld.global.u32 	%r1183, [%rd17+44];
	xor.b32  	%r2221, %r2221, %r1183;
	ld.global.u32 	%r1184, [%rd17+48];
	xor.b32  	%r2220, %r2220, %r1184;
	ld.global.u32 	%r1185, [%rd17+52];
	xor.b32  	%r2219, %r2219, %r1185;
	ld.global.u32 	%r1186, [%rd17+56];
	xor.b32  	%r2218, %r2218, %r1186;
$L__BB4_171:
	and.b32  	%r1188, %r1164, 8;
	setp.eq.s32 	%p44, %r1188, 0;
	@%p44 bra 	$L__BB4_173;
	ld.global.u32 	%r1189, [%rd17+60];
	xor.b32  	%r2222, %r2222, %r1189;
	ld.global.u32 	%r1190, [%rd17+64];
	xor.b32  	%r2221, %r2221, %r1190;
	ld.global.u32 	%r1191, [%rd17+68];
	xor.b32  	%r2220, %r2220, %r1191;
	ld.global.u32 	%r1192, [%rd17+72];
	xor.b32  	%r2219, %r2219, %r1192;
	ld.global.u32 	%r1193, [%rd17+76];
	xor.b32  	%r2218, %r2218, %r1193;
$L__BB4_173:
	and.b32  	%r1195, %r1164, 16;
	setp.eq.s32 	%p45, %r1195, 0;
	@%p45 bra 	$L__BB4_175;
	ld.global.u32 	%r1196, [%rd17+80];
	xor.b32  	%r2222, %r2222, %r1196;
	ld.global.u32 	%r1197, [%rd17+84];
	xor.b32  	%r2221, %r2221, %r1197;
	ld.global.u32 	%r1198, [%rd17+88];
	xor.b32  	%r2220, %r2220, %r1198;
	ld.global.u32 	%r1199, [%rd17+92];
	xor.b32  	%r2219, %r2219, %r1199;
	ld.global.u32 	%r1200, [%rd17+96];
	xor.b32  	%r2218, %r2218, %r1200;
$L__BB4_175:
	and.b32  	%r1202, %r1164, 32;
	setp.eq.s32 	%p46, %r1202, 0;
	@%p46 bra 	$L__BB4_177;
	ld.global.u32 	%r1203, [%rd17+100];
	xor.b32  	%r2222, %r2222, %r1203;
	ld.global.u32 	%r1204, [%rd17+104];
	xor.b32  	%r2221, %r2221, %r1204;
	ld.global.u32 	%r1205, [%rd17+108];
	xor.b32  	%r2220, %r2220, %r1205;
	ld.global.u32 	%r1206, [%rd17+112];
	xor.b32  	%r2219, %r2219, %r1206;
	ld.global.u32 	%r1207, [%rd17+116];
	xor.b32  	%r2218, %r2218, %r1207;
$L__BB4_177:
	and.b32  	%r1209, %r1164, 64;
	setp.eq.s32 	%p47, %r1209, 0;
	@%p47 bra 	$L__BB4_179;
	ld.global.u32 	%r1210, [%rd17+120];
	xor.b32  	%r2222, %r2222, %r1210;
	ld.global.u32 	%r1211, [%rd17+124];
	xor.b32  	%r2221, %r2221, %r1211;
	ld.global.u32 	%r1212, [%rd17+128];
	xor.b32  	%r2220, %r2220, %r1212;
	ld.global.u32 	%r1213, [%rd17+132];
	xor.b32  	%r2219, %r2219, %r1213;
	ld.global.u32 	%r1214, [%rd17+136];
	xor.b32  	%r2218, %r2218, %r1214;
$L__BB4_179:
	and.b32  	%r1216, %r1164, 128;
	setp.eq.s32 	%p48, %r1216, 0;
	@%p48 bra 	$L__BB4_181;
	ld.global.u32 	%r1217, [%rd17+140];
	xor.b32  	%r2222, %r2222, %r1217;
	ld.global.u32 	%r1218, [%rd17+144];
	xor.b32  	%r2221, %r2221, %r1218;
	ld.global.u32 	%r1219, [%rd17+148];
	xor.b32  	%r2220, %r2220, %r1219;
	ld.global.u32 	%r1220, [%rd17+152];
	xor.b32  	%r2219, %r2219, %r1220;
	ld.global.u32 	%r1221, [%rd17+156];
	xor.b32  	%r2218, %r2218, %r1221;
$L__BB4_181:
	and.b32  	%r1223, %r1164, 256;
	setp.eq.s32 	%p49, %r1223, 0;
	@%p49 bra 	$L__BB4_183;
	ld.global.u32 	%r1224, [%rd17+160];
	xor.b32  	%r2222, %r2222, %r1224;
	ld.global.u32 	%r1225, [%rd17+164];
	xor.b32  	%r2221, %r2221, %r1225;
	ld.global.u32 	%r1226, [%rd17+168];
	xor.b32  	%r2220, %r2220, %r1226;
	ld.global.u32 	%r1227, [%rd17+172];
	xor.b32  	%r2219, %r2219, %r1227;
	ld.global.u32 	%r1228, [%rd17+176];
	xor.b32  	%r2218, %r2218, %r1228;
$L__BB4_183:
	and.b32  	%r1230, %r1164, 512;
	setp.eq.s32 	%p50, %r1230, 0;
	@%p50 bra 	$L__BB4_185;
	ld.global.u32 	%r1231, [%rd17+180];
	xor.b32  	%r2222, %r2222, %r1231;
	ld.global.u32 	%r1232, [%rd17+184];
	xor.b32  	%r2221, %r2221, %r1232;
	ld.global.u32 	%r1233, [%rd17+188];
	xor.b32  	%r2220, %r2220, %r1233;
	ld.global.u32 	%r1234, [%rd17+192];
	xor.b32  	%r2219, %r2219, %r1234;
	ld.global.u32 	%r1235, [%rd17+196];
	xor.b32  	%r2218, %r2218, %r1235;
$L__BB4_185:
	and.b32  	%r1237, %r1164, 1024;
	setp.eq.s32 	%p51, %r1237, 0;
	@%p51 bra 	$L__BB4_187;
	ld.global.u32 	%r1238, [%rd17+200];
	xor.b32  	%r2222, %r2222, %r1238;
	ld.global.u32 	%r1239, [%rd17+204];
	xor.b32  	%r2221, %r2221, %r1239;
	ld.global.u32 	%r1240, [%rd17+208];
	xor.b32  	%r2220, %r2220, %r1240;
	ld.global.u32 	%r1241, [%rd17+212];
	xor.b32  	%r2219, %r2219, %r1241;
	ld.global.u32 	%r1242, [%rd17+216];
	xor.b32  	%r2218, %r2218, %r1242;
$L__BB4_187:
	and.b32  	%r1244, %r1164, 2048;
	setp.eq.s32 	%p52, %r1244, 0;
	@%p52 bra 	$L__BB4_189;
	ld.global.u32 	%r1245, [%rd17+220];
	xor.b32  	%r2222, %r2222, %r1245;
	ld.global.u32 	%r1246, [%rd17+224];
	xor.b32  	%r2221, %r2221, %r1246;
	ld.global.u32 	%r1247, [%rd17+228];
	xor.b32  	%r2220, %r2220, %r1247;
	ld.global.u32 	%r1248, [%rd17+232];
	xor.b32  	%r2219, %r2219, %r1248;
	ld.global.u32 	%r1249, [%rd17+236];
	xor.b32  	%r2218, %r2218, %r1249;
$L__BB4_189:
	and.b32  	%r1251, %r1164, 4096;
	setp.eq.s32 	%p53, %r1251, 0;
	@%p53 bra 	$L__BB4_191;
	ld.global.u32 	%r1252, [%rd17+240];
	xor.b32  	%r2222, %r2222, %r1252;
	ld.global.u32 	%r1253, [%rd17+244];
	xor.b32  	%r2221, %r2221, %r1253;
	ld.global.u32 	%r1254, [%rd17+248];
	xor.b32  	%r2220, %r2220, %r1254;
	ld.global.u32 	%r1255, [%rd17+252];
	xor.b32  	%r2219, %r2219, %r1255;
	ld.global.u32 	%r1256, [%rd17+256];
	xor.b32  	%r2218, %r2218, %r1256;
$L__BB4_191:
	and.b32  	%r1258, %r1164, 8192;
	setp.eq.s32 	%p54, %r1258, 0;
	@%p54 bra 	$L__BB4_193;
	ld.global.u32 	%r1259, [%rd17+260];
	xor.b32  	%r2222, %r2222, %r1259;
	ld.global.u32 	%r1260, [%rd17+264];
	xor.b32  	%r2221, %r2221, %r1260;
	ld.global.u32 	%r1261, [%rd17+268];
	xor.b32  	%r2220, %r2220, %r1261;
	ld.global.u32 	%r1262, [%rd17+272];
	xor.b32  	%r2219, %r2219, %r1262;
	ld.global.u32 	%r1263, [%rd17+276];
	xor.b32  	%r2218, %r2218, %r1263;
$L__BB4_193:
	and.b32  	%r1265, %r1164, 16384;
	setp.eq.s32 	%p55, %r1265, 0;
	@%p55 bra 	$L__BB4_195;
	ld.global.u32 	%r1266, [%rd17+280];
	xor.b32  	%r2222, %r2222, %r1266;
	ld.global.u32 	%r1267, [%rd17+284];
	xor.b32  	%r2221, %r2221, %r1267;
	ld.global.u32 	%r1268, [%rd17+288];
	xor.b32  	%r2220, %r2220, %r1268;
	ld.global.u32 	%r1269, [%rd17+292];
	xor.b32  	%r2219, %r2219, %r1269;
	ld.global.u32 	%r1270, [%rd17+296];
	xor.b32  	%r2218, %r2218, %r1270;
$L__BB4_195:
	and.b32  	%r1272, %r1164, 32768;
	setp.eq.s32 	%p56, %r1272, 0;
	@%p56 bra 	$L__BB4_197;
	ld.global.u32 	%r1273, [%rd17+300];
	xor.b32  	%r2222, %r2222, %r1273;
	ld.global.u32 	%r1274, [%rd17+304];
	xor.b32  	%r2221, %r2221, %r1274;
	ld.global.u32 	%r1275, [%rd17+308];
	xor.b32  	%r2220, %r2220, %r1275;
	ld.global.u32 	%r1276, [%rd17+312];
	xor.b32  	%r2219, %r2219, %r1276;
	ld.global.u32 	%r1277, [%rd17+316];
	xor.b32  	%r2218, %r2218, %r1277;
$L__BB4_197:
	add.s32 	%r2217, %r2217, 16;
	setp.ne.s32 	%p57, %r2217, 32;
	@%p57 bra 	$L__BB4_165;
	mad.lo.s32 	%r1278, %r2211, -31, %r582;
	add.s32 	%r2211, %r1278, 1;
	setp.ne.s32 	%p58, %r2211, 5;
	@%p58 bra 	$L__BB4_164;
	st.local.u32 	[%rd4+4], %r2222;
	st.local.v2.u32 	[%rd4+8], {%r2221, %r2220};
	st.local.v2.u32 	[%rd4+16], {%r2219, %r2218};
	setp.eq.s64 	%p59, %rd15, 1;
	@%p59 bra 	$L__BB4_274;
	mov.b32 	%r2218, 0;
	mov.u32 	%r2311, %r2218;
	mov.u32 	%r2312, %r2218;
	mov.u32 	%r2313, %r2218;
	mov.u32 	%r2222, %r2218;
	mov.u32 	%r2303, %r2218;
$L__BB4_201:
	mul.wide.u32 	%rd32, %r2303, 4;
	add.s64 	%rd33, %rd4, %rd32;
	ld.local.u32 	%r757, [%rd33+4];
	shl.b32 	%r758, %r2303, 5;
	mov.b32 	%r2309, 0;
$L__BB4_202:
	.pragma "nounroll";
	shr.u32 	%r1281, %r757, %r2309;
	and.b32  	%r1282, %r1281, 1;
	setp.eq.b32 	%p60, %r1282, 1;
	not.pred 	%p61, %p60;
	add.s32 	%r1283, %r758, %r2309;
	mul.lo.s32 	%r1284, %r1283, 5;
	mul.wide.u32 	%rd34, %r1284, 4;
	add.s64 	%rd18, %rd16, %rd34;
	@%p61 bra 	$L__BB4_204;
	ld.global.u32 	%r1285, [%rd18];
	xor.b32  	%r2222, %r2222, %r1285;
	ld.global.u32 	%r1286, [%rd18+4];
	xor.b32  	%r2313, %r2313, %r1286;
	ld.global.u32 	%r1287, [%rd18+8];
	xor.b32  	%r2312, %r2312, %r1287;
	ld.global.u32 	%r1288, [%rd18+12];
	xor.b32  	%r2311, %r2311, %r1288;
	ld.global.u32 	%r1289, [%rd18+16];
	xor.b32  	%r2218, %r2218, %r1289;
$L__BB4_204:
	and.b32  	%r1291, %r1281, 2;
	setp.eq.s32 	%p62, %r1291, 0;
	@%p62 bra 	$L__BB4_206;
	ld.global.u32 	%r1292, [%rd18+20];
	xor.b32  	%r2222, %r2222, %r1292;
	ld.global.u32 	%r1293, [%rd18+24];
	xor.b32  	%r2313, %r2313, %r1293;
	ld.global.u32 	%r1294, [%rd18+28];
	xor.b32  	%r2312, %r2312, %r1294;
	ld.global.u32 	%r1295, [%rd18+32];
	xor.b32  	%r2311, %r2311, %r1295;
	ld.global.u32 	%r1296, [%rd18+36];
	xor.b32  	%r2218, %r2218, %r1296;
$L__BB4_206:
	and.b32  	%r1298, %r1281, 4;
	setp.eq.s32 	%p63, %r1298, 0;
	@%p63 bra 	$L__BB4_208;
	ld.global.u32 	%r1299, [%rd18+40];
	xor.b32  	%r2222, %r2222, %r1299;
	ld.global.u32 	%r1300, [%rd18+44];
	xor.b32  	%r2313, %r2313, %r1300;
	ld.global.u32 	%r1301, [%rd18+48];
	xor.b32  	%r2312, %r2312, %r1301;
	ld.global.u32 	%r1302, [%rd18+52];
	xor.b32  	%r2311, %r2311, %r1302;
	ld.global.u32 	%r1303, [%rd18+56];
	xor.b32  	%r2218, %r2218, %r1303;
$L__BB4_208:
	and.b32  	%r1305, %r1281, 8;
	setp.eq.s32 	%p64, %r1305, 0;
	@%p64 bra 	$L__BB4_210;
	ld.global.u32 	%r1306, [%rd18+60];
	xor.b32  	%r2222, %r2222, %r1306;
	ld.global.u32 	%r1307, [%rd18+64];
	xor.b32  	%r2313, %r2313, %r1307;
	ld.global.u32 	%r1308, [%rd18+68];
	xor.b32  	%r2312, %r2312, %r1308;
	ld.global.u32 	%r1309, [%rd18+72];
	xor.b32  	%r2311, %r2311, %r1309;
	ld.global.u32 	%r1310, [%rd18+76];
	xor.b32  	%r2218, %r2218, %r1310;
$L__BB4_210:
	and.b32  	%r1312, %r1281, 16;
	setp.eq.s32 	%p65, %r1312, 0;
	@%p65 bra 	$L__BB4_212;
	ld.global.u32 	%r1313, [%rd18+80];
	xor.b32  	%r2222, %r2222, %r1313;
	ld.global.u32 	%r1314, [%rd18+84];
	xor.b32  	%r2313, %r2313, %r1314;
	ld.global.u32 	%r1315, [%rd18+88];
	xor.b32  	%r2312, %r2312, %r1315;
	ld.global.u32 	%r1316, [%rd18+92];
	xor.b32  	%r2311, %r2311, %r1316;
	ld.global.u32 	%r1317, [%rd18+96];
	xor.b32  	%r2218, %r2218, %r1317;
$L__BB4_212:
	and.b32  	%r1319, %r1281, 32;
	setp.eq.s32 	%p66, %r1319, 0;
	@%p66 bra 	$L__BB4_214;
	ld.global.u32 	%r1320, [%rd18+100];
	xor.b32  	%r2222, %r2222, %r1320;
	ld.global.u32 	%r1321, [%rd18+104];
	xor.b32  	%r2313, %r2313, %r1321;
	ld.global.u32 	%r1322, [%rd18+108];
	xor.b32  	%r2312, %r2312, %r1322;
	ld.global.u32 	%r1323, [%rd18+112];
	xor.b32  	%r2311, %r2311, %r1323;
	ld.global.u32 	%r1324, [%rd18+116];
	xor.b32  	%r2218, %r2218, %r1324;
$L__BB4_214:
	and.b32  	%r1326, %r1281, 64;
	setp.eq.s32 	%p67, %r1326, 0;
	@%p67 bra 	$L__BB4_216;
	ld.global.u32 	%r1327, [%rd18+120];
	xor.b32  	%r2222, %r2222, %r1327;
	ld.global.u32 	%r1328, [%rd18+124];
	xor.b32  	%r2313, %r2313, %r1328;
	ld.global.u32 	%r1329, [%rd18+128];
	xor.b32  	%r2312, %r2312, %r1329;
	ld.global.u32 	%r1330, [%rd18+132];
	xor.b32  	%r2311, %r2311, %r1330;
	ld.global.u32 	%r1331, [%rd18+136];
	xor.b32  	%r2218, %r2218, %r1331;
$L__BB4_216:
	and.b32  	%r1333, %r1281, 128;
	setp.eq.s32 	%p68, %r1333, 0;
	@%p68 bra 	$L__BB4_218;
	ld.global.u32 	%r1334, [%rd18+140];
	xor.b32  	%r2222, %r2222, %r1334;
	ld.global.u32 	%r1335, [%rd18+144];
	xor.b32  	%r2313, %r2313, %r1335;
	ld.global.u32 	%r1336, [%rd18+148];
	xor.b32  	%r2312, %r2312, %r1336;
	ld.global.u32 	%r1337, [%rd18+152];
	xor.b32  	%r2311, %r2311, %r1337;
	ld.global.u32 	%r1338, [%rd18+156];
	xor.b32  	%r2218, %r2218, %r1338;
$L__BB4_218:
	and.b32  	%r1340, %r1281, 256;
	setp.eq.s32 	%p69, %r1340, 0;
	@%p69 bra 	$L__BB4_220;
	ld.global.u32 	%r1341, [%rd18+160];
	xor.b32  	%r2222, %r2222, %r1341;
	ld.global.u32 	%r1342, [%rd18+164];
	xor.b32  	%r2313, %r2313, %r1342;
	ld.global.u32 	%r1343, [%rd18+168];
	xor.b32  	%r2312, %r2312, %r1343;
	ld.global.u32 	%r1344, [%rd18+172];
	xor.b32  	%r2311, %r2311, %r1344;
	ld.global.u32 	%r1345, [%rd18+176];
	xor.b32  	%r2218, %r2218, %r1345;
$L__BB4_220:
	and.b32  	%r1347, %r1281, 512;
	setp.eq.s32 	%p70, %r1347, 0;
	@%p70 bra 	$L__BB4_222;
	ld.global.u32 	%r1348, [%rd18+180];
	xor.b32  	%r2222, %r2222, %r1348;
	ld.global.u32 	%r1349, [%rd18+184];
	xor.b32  	%r2313, %r2313, %r1349;
	ld.global.u32 	%r1350, [%rd18+188];
	xor.b32  	%r2312, %r2312, %r1350;
	ld.global.u32 	%r1351, [%rd18+192];
	xor.b32  	%r2311, %r2311, %r1351;
	ld.global.u32 	%r1352, [%rd18+196];
	xor.b32  	%r2218, %r2218, %r1352;
$L__BB4_222:
	and.b32  	%r1354, %r1281, 1024;
	setp.eq.s32 	%p71, %r1354, 0;
	@%p71 bra 	$L__BB4_224;
	ld.global.u32 	%r1355, [%rd18+200];
	xor.b32  	%r2222, %r2222, %r1355;
	ld.global.u32 	%r1356, [%rd18+204];
	xor.b32  	%r2313, %r2313, %r1356;
	ld.global.u32 	%r1357, [%rd18+208];
	xor.b32  	%r2312, %r2312, %r1357;
	ld.global.u32 	%r1358, [%rd18+212];
	xor.b32  	%r2311, %r2311, %r1358;
	ld.global.u32 	%r1359, [%rd18+216];
	xor.b32  	%r2218, %r2218, %r1359;
$L__BB4_224:
	and.b32  	%r1361, %r1281, 2048;
	setp.eq.s32 	%p72, %r1361, 0;
	@%p72 bra 	$L__BB4_226;
	ld.global.u32 	%r1362, [%rd18+220];
	xor.b32  	%r2222, %r2222, %r1362;
	ld.global.u32 	%r1363, [%rd18+224];
	xor.b32  	%r2313, %r2313, %r1363;
	ld.global.u32 	%r1364, [%rd18+228];
	xor.b32  	%r2312, %r2312, %r1364;
	ld.global.u32 	%r1365, [%rd18+232];
	xor.b32  	%r2311, %r2311, %r1365;
	ld.global.u32 	%r1366, [%rd18+236];
	xor.b32  	%r2218, %r2218, %r1366;
$L__BB4_226:
	and.b32  	%r1368, %r1281, 4096;
	setp.eq.s32 	%p73, %r1368, 0;
	@%p73 bra 	$L__BB4_228;
	ld.global.u32 	%r1369, [%rd18+240];
	xor.b32  	%r2222, %r2222, %r1369;
	ld.global.u32 	%r1370, [%rd18+244];
	xor.b32  	%r2313, %r2313, %r1370;
	ld.global.u32 	%r1371, [%rd18+248];
	xor.b32  	%r2312, %r2312, %r1371;
	ld.global.u32 	%r1372, [%rd18+252];
	xor.b32  	%r2311, %r2311, %r1372;
	ld.global.u32 	%r1373, [%rd18+256];
	xor.b32  	%r2218, %r2218, %r1373;
$L__BB4_228:
	and.b32  	%r1375, %r1281, 8192;
	setp.eq.s32 	%p74, %r1375, 0;
	@%p74 bra 	$L__BB4_230;
	ld.global.u32 	%r1376, [%rd18+260];
	xor.b32  	%r2222, %r2222, %r1376;
	ld.global.u32 	%r1377, [%rd18+264];
	xor.b32  	%r2313, %r2313, %r1377;
	ld.global.u32 	%r1378, [%rd18+268];
	xor.b32  	%r2312, %r2312, %r1378;
	ld.global.u32 	%r1379, [%rd18+272];
	xor.b32  	%r2311, %r2311, %r1379;
	ld.global.u32 	%r1380, [%rd18+276];
	xor.b32  	%r2218, %r2218, %r1380;
$L__BB4_230:
	and.b32  	%r1382, %r1281, 16384;
	setp.eq.s32 	%p75, %r1382, 0;
	@%p75 bra 	$L__BB4_232;
	ld.global.u32 	%r1383, [%rd18+280];
	xor.b32  	%r2222, %r2222, %r1383;
	ld.global.u32 	%r1384, [%rd18+284];
	xor.b32  	%r2313, %r2313, %r1384;
	ld.global.u32 	%r1385, [%rd18+288];
	xor.b32  	%r2312, %r2312, %r1385;
	ld.global.u32 	%r1386, [%rd18+292];
	xor.b32  	%r2311, %r2311, %r1386;
	ld.global.u32 	%r1387, [%rd18+296];
	xor.b32  	%r2218, %r2218, %r1387;
$L__BB4_232:
	and.b32  	%r1389, %r1281, 32768;
	setp.eq.s32 	%p76, %r1389, 0;
	@%p76 bra 	$L__BB4_234;
	ld.global.u32 	%r1390, [%rd18+300];
	xor.b32  	%r2222, %r2222, %r1390;
	ld.global.u32 	%r1391, [%rd18+304];
	xor.b32  	%r2313, %r2313, %r1391;
	ld.global.u32 	%r1392, [%rd18+308];
	xor.b32  	%r2312, %r2312, %r1392;
	ld.global.u32 	%r1393, [%rd18+312];
	xor.b32  	%r2311, %r2311, %r1393;
	ld.global.u32 	%r1394, [%rd18+316];
	xor.b32  	%r2218, %r2218, %r1394;
$L__BB4_234:
	add.s32 	%r2309, %r2309, 16;
	setp.ne.s32 	%p77, %r2309, 32;
	@%p77 bra 	$L__BB4_202;
	mad.lo.s32 	%r1395, %r2303, -31, %r758;
	add.s32 	%r2303, %r1395, 1;
	setp.ne.s32 	%p78, %r2303, 5;
	@%p78 bra 	$L__BB4_201;
	st.local.u32 	[%rd4+4], %r2222;
	st.local.v2.u32 	[%rd4+8], {%r2313, %r2312};
	st.local.v2.u32 	[%rd4+16], {%r2311, %r2218};
	setp.ne.s64 	%p79, %rd15, 3;
	@%p79 bra 	$L__BB4_274;
	mov.b32 	%r2218, 0;
	mov.u32 	%r2403, %r2218;
	mov.u32 	%r2404, %r2218;
	mov.u32 	%r2405, %r2218;
	mov.u32 	%r2222, %r2218;
	mov.u32 	%r2395, %r2218;
$L__BB4_238:
	mul.wide.u32 	%rd35, %r2395, 4;
	add.s64 	%rd36, %rd4, %rd35;
	ld.local.u32 	%r933, [%rd36+4];
	shl.b32 	%r934, %r2395, 5;
	mov.b32 	%r2401, 0;
$L__BB4_239:
	.pragma "nounroll";
	shr.u32 	%r1398, %r933, %r2401;
	and.b32  	%r1399, %r1398, 1;
	setp.eq.b32 	%p80, %r1399, 1;
	not.pred 	%p81, %p80;
	add.s32 	%r1400, %r934, %r2401;
	mul.lo.s32 	%r1401, %r1400, 5;
	mul.wide.u32 	%rd37, %r1401, 4;
	add.s64 	%rd19, %rd16, %rd37;
	@%p81 bra 	$L__BB4_241;
	ld.global.u32 	%r1402, [%rd19];
	xor.b32  	%r2222, %r2222, %r1402;
	ld.global.u32 	%r1403, [%rd19+4];
	xor.b32  	%r2405, %r2405, %r1403;
	ld.global.u32 	%r1404, [%rd19+8];
	xor.b32  	%r2404, %r2404, %r1404;
	ld.global.u32 	%r1405, [%rd19+12];
	xor.b32  	%r2403, %r2403, %r1405;
	ld.global.u32 	%r1406, [%rd19+16];
	xor.b32  	%r2218, %r2218, %r1406;
$L__BB4_241:
	and.b32  	%r1408, %r1398, 2;
	setp.eq.s32 	%p82, %r1408, 0;
	@%p82 bra 	$L__BB4_243;
	ld.global.u32 	%r1409, [%rd19+20];
	xor.b32  	%r2222, %r2222, %r1409;
	ld.global.u32 	%r1410, [%rd19+24];
	xor.b32  	%r2405, %r2405, %r1410;
	ld.global.u32 	%r1411, [%rd19+28];
	xor.b32  	%r2404, %r2404, %r1411;
	ld.global.u32 	%r1412, [%rd19+32];
	xor.b32  	%r2403, %r2403, %r1412;
	ld.global.u32 	%r1413, [%rd19+36];
	xor.b32  	%r2218, %r2218, %r1413;
$L__BB4_243:
	and.b32  	%r1415, %r1398, 4;
	setp.eq.s32 	%p83, %r1415, 0;
	@%p83 bra 	$L__BB4_245;
	ld.global.u32 	%r1416, [%rd19+40];
	xor.b32  	%r2222, %r2222, %r1416;
	ld.global.u32 	%r1417, [%rd19+44];
	xor.b32  	%r2405, %r2405, %r1417;
	ld.global.u32 	%r1418, [%rd19+48];
	xor.b32  	%r2404, %r2404, %r1418;
	ld.global.u32 	%r1419, [%rd19+52];
	xor.b32  	%r2403, %r2403, %r1419;
	ld.global.u32 	%r1420, [%rd19+56];
	xor.b32  	%r2218, %r2218, %r1420;
$L__BB4_245:
	and.b32  	%r1422, %r1398, 8;
	setp.eq.s32 	%p84, %r1422, 0;
	@%p84 bra 	$L__BB4_247;
	ld.global.u32 	%r1423, [%rd19+60];
	xor.b32  	%r2222, %r2222, %r1423;
	ld.global.u32 	%r1424, [%rd19+64];
	xor.b32  	%r2405, %r2405, %r1424;
	ld.global.u32 	%r1425, [%rd19+68];
	xor.b32  	%r2404, %r2404, %r1425;
	ld.global.u32 	%r1426, [%rd19+72];
	xor.b32  	%r2403, %r2403, %r1426;
	ld.global.u32 	%r1427, [%rd19+76];
	xor.b32  	%r2218, %r2218, %r1427;
$L__BB4_247:
	and.b32  	%r1429, %r1398, 16;
	setp.eq.s32 	%p85, %r1429, 0;
	@%p85 bra 	$L__BB4_249;
	ld.global.u32 	%r1430, [%rd19+80];
	xor.b32  	%r2222, %r2222, %r1430;
	ld.global.u32 	%r1431, [%rd19+84];
	xor.b32  	%r2405, %r2405, %r1431;
	ld.global.u32 	%r1432, [%rd19+88];
	xor.b32  	%r2404, %r2404, %r1432;
	ld.global.u32 	%r1433, [%rd19+92];
	xor.b32  	%r2403, %r2403, %r1433;
	ld.global.u32 	%r1434, [%rd19+96];
	xor.b32  	%r2218, %r2218, %r1434;
$L__BB4_249:
	and.b32  	%r1436, %r1398, 32;
	setp.eq.s32 	%p86, %r1436, 0;
	@%p86 bra 	$L__BB4_251;
	ld.global.u32 	%r1437, [%rd19+100];
	xor.b32  	%r2222, %r2222, %r1437;
	ld.global.u32 	%r1438, [%rd19+104];
	xor.b32  	%r2405, %r2405, %r1438;
	ld.global.u32 	%r1439, [%rd19+108];
	xor.b32  	%r2404, %r2404, %r1439;
	ld.global.u32 	%r1440, [%rd19+112];
	xor.b32  	%r2403, %r2403, %r1440;
	ld.global.u32 	%r1441, [%rd19+116];
	xor.b32  	%r2218, %r2218, %r1441;
$L__BB4_251:
	and.b32  	%r1443, %r1398, 64;
	setp.eq.s32 	%p87, %r1443, 0;
	@%p87 bra 	$L__BB4_253;
	ld.global.u32 	%r1444, [%rd19+120];
	xor.b32  	%r2222, %r2222, %r1444;
	ld.global.u32 	%r1445, [%rd19+124];
	xor.b32  	%r2405, %r2405, %r1445;
	ld.global.u32 	%r1446, [%rd19+128];
	xor.b32  	%r2404, %r2404, %r1446;
	ld.global.u32 	%r1447, [%rd19+132];
	xor.b32  	%r2403, %r2403, %r1447;
	ld.global.u32 	%r1448, [%rd19+136];
	xor.b32  	%r2218, %r2218, %r1448;
$L__BB4_253:
	and.b32  	%r1450, %r1398, 128;
	setp.eq.s32 	%p88, %r1450, 0;
	@%p88 bra 	$L__BB4_255;
	ld.global.u32 	%r1451, [%rd19+140];
	xor.b32  	%r2222, %r2222, %r1451;
	ld.global.u32 	%r1452, [%rd19+144];
	xor.b32  	%r2405, %r2405, %r1452;
	ld.global.u32 	%r1453, [%rd19+148];
	xor.b32  	%r2404, %r2404, %r1453;
	ld.global.u32 	%r1454, [%rd19+152];
	xor.b32  	%r2403, %r2403, %r1454;
	ld.global.u32 	%r1455, [%rd19+156];
	xor.b32  	%r2218, %r2218, %r1455;
$L__BB4_255:
	and.b32  	%r1457, %r1398, 256;
	setp.eq.s32 	%p89, %r1457, 0;
	@%p89 bra 	$L__BB4_257;
	ld.global.u32 	%r1458, [%rd19+160];
	xor.b32  	%r2222, %r2222, %r1458;
	ld.global.u32 	%r1459, [%rd19+164];
	xor.b32  	%r2405, %r2405, %r1459;
	ld.global.u32 	%r1460, [%rd19+168];
	xor.b32  	%r2404, %r2404, %r1460;
	ld.global.u32 	%r1461, [%rd19+172];
	xor.b32  	%r2403, %r2403, %r1461;
	ld.global.u32 	%r1462, [%rd19+176];
	xor.b32  	%r2218, %r2218, %r1462;
$L__BB4_257:
	and.b32  	%r1464, %r1398, 512;
	setp.eq.s32 	%p90, %r1464, 0;
	@%p90 bra 	$L__BB4_259;
	ld.global.u32 	%r1465, [%rd19+180];
	xor.b32  	%r2222, %r2222, %r1465;
	ld.global.u32 	%r1466, [%rd19+184];
	xor.b32  	%r2405, %r2405, %r1466;
	ld.global.u32 	%r1467, [%rd19+188];
	xor.b32  	%r2404, %r2404, %r1467;
	ld.global.u32 	%r1468, [%rd19+192];
	xor.b32  	%r2403, %r2403, %r1468;
	ld.global.u32 	%r1469, [%rd19+196];
	xor.b32  	%r2218, %r2218, %r1469;
$L__BB4_259:
	and.b32  	%r1471, %r1398, 1024;
	setp.eq.s32 	%p91, %r1471, 0;
	@%p91 bra 	$L__BB4_261;
	ld.global.u32 	%r1472, [%rd19+200];
	xor.b32  	%r2222, %r2222, %r1472;
	ld.global.u32 	%r1473, [%rd19+204];
	xor.b32  	%r2405, %r2405, %r1473;
	ld.global.u32 	%r1474, [%rd19+208];
	xor.b32  	%r2404, %r2404, %r1474;
	ld.global.u32 	%r1475, [%rd19+212];
	xor.b32  	%r2403, %r2403, %r1475;
	ld.global.u32 	%r1476, [%rd19+216];
	xor.b32  	%r2218, %r2218, %r1476;
$L__BB4_261:
	and.b32  	%r1478, %r1398, 2048;
	setp.eq.s32 	%p92, %r1478, 0;
	@%p92 bra 	$L__BB4_263;
	ld.global.u32 	%r1479, [%rd19+220];
	xor.b32  	%r2222, %r2222, %r1479;
	ld.global.u32 	%r1480, [%rd19+224];
	xor.b32  	%r2405, %r2405, %r1480;
	ld.global.u32 	%r1481, [%rd19+228];
	xor.b32  	%r2404, %r2404, %r1481;
	ld.global.u32 	%r1482, [%rd19+232];
	xor.b32  	%r2403, %r2403, %r1482;
	ld.global.u32 	%r1483, [%rd19+236];
	xor.b32  	%r2218, %r2218, %r1483;
$L__BB4_263:
	and.b32  	%r1485, %r1398, 4096;
	setp.eq.s32 	%p93, %r1485, 0;
	@%p93 bra 	$L__BB4_265;
	ld.global.u32 	%r1486, [%rd19+240];
	xor.b32  	%r2222, %r2222, %r1486;
	ld.global.u32 	%r1487, [%rd19+244];
	xor.b32  	%r2405, %r2405, %r1487;
	ld.global.u32 	%r1488, [%rd19+248];
	xor.b32  	%r2404, %r2404, %r1488;
	ld.global.u32 	%r1489, [%rd19+252];
	xor.b32  	%r2403, %r2403, %r1489;
	ld.global.u32 	%r1490, [%rd19+256];
	xor.b32  	%r2218, %r2218, %r1490;
$L__BB4_265:
	and.b32  	%r1492, %r1398, 8192;
	setp.eq.s32 	%p94, %r1492, 0;
	@%p94 bra 	$L__BB4_267;
	ld.global.u32 	%r1493, [%rd19+260];
	xor.b32  	%r2222, %r2222, %r1493;
	ld.global.u32 	%r1494, [%rd19+264];
	xor.b32  	%r2405, %r2405, %r1494;
	ld.global.u32 	%r1495, [%rd19+268];
	xor.b32  	%r2404, %r2404, %r1495;
	ld.global.u32 	%r1496, [%rd19+272];
	xor.b32  	%r2403, %r2403, %r1496;
	ld.global.u32 	%r1497, [%rd19+276];
	xor.b32  	%r2218, %r2218, %r1497;
$L__BB4_267:
	and.b32  	%r1499, %r1398, 16384;
	setp.eq.s32 	%p95, %r1499, 0;
	@%p95 bra 	$L__BB4_269;
	ld.global.u32 	%r1500, [%rd19+280];
	xor.b32  	%r2222, %r2222, %r1500;
	ld.global.u32 	%r1501, [%rd19+284];
	xor.b32  	%r2405, %r2405, %r1501;
	ld.global.u32 	%r1502, [%rd19+288];
	xor.b32  	%r2404, %r2404, %r1502;
	ld.global.u32 	%r1503, [%rd19+292];
	xor.b32  	%r2403, %r2403, %r1503;
	ld.global.u32 	%r1504, [%rd19+296];
	xor.b32  	%r2218, %r2218, %r1504;
$L__BB4_269:
	and.b32  	%r1506, %r1398, 32768;
	setp.eq.s32 	%p96, %r1506, 0;
	@%p96 bra 	$L__BB4_271;
	ld.global.u32 	%r1507, [%rd19+300];
	xor.b32  	%r2222, %r2222, %r1507;
	ld.global.u32 	%r1508, [%rd19+304];
	xor.b32  	%r2405, %r2405, %r1508;
	ld.global.u32 	%r1509, [%rd19+308];
	xor.b32  	%r2404, %r2404, %r1509;
	ld.global.u32 	%r1510, [%rd19+312];
	xor.b32  	%r2403, %r2403, %r1510;
	ld.global.u32 	%r1511, [%rd19+316];
	xor.b32  	%r2218, %r2218, %r1511;
$L__BB4_271:
	add.s32 	%r2401, %r2401, 16;
	setp.ne.s32 	%p97, %r2401, 32;
	@%p97 bra 	$L__BB4_239;
	mad.lo.s32 	%r1512, %r2395, -31, %r934;
	add.s32 	%r2395, %r1512, 1;
	setp.ne.s32 	%p98, %r2395, 5;
	@%p98 bra 	$L__BB4_238;
	st.local.u32 	[%rd4+4], %r2222;
	st.local.v2.u32 	[%rd4+8], {%r2405, %r2404};
	st.local.v2.u32 	[%rd4+16], {%r2403, %r2218};
$L__BB4_274:
	shr.u64 	%rd55, %rd14, 2;
	add.s32 	%r2205, %r2205, 1;
	setp.gt.u64 	%p99, %rd14, 3;
	@%p99 bra 	$L__BB4_162;
$L__BB4_275:
	ld.param.u32 	%r1910, [_Z26kernelReemplazarPosicionesPiiiiiS__param_4];
	shr.u32 	%r1513, %r2222, 2;
	xor.b32  	%r1514, %r1513, %r2222;
	shl.b32 	%r1515, %r2218, 4;
	shl.b32 	%r1516, %r1514, 1;
	xor.b32  	%r1517, %r1516, %r1515;
	xor.b32  	%r1518, %r1517, %r1514;
	xor.b32  	%r1519, %r1518, %r2218;
	add.s32 	%r1520, %r569, %r1519;
	add.s32 	%r1521, %r1520, 362437;
	rem.u32 	%r1522, %r1521, %r1910;
	add.s32 	%r1523, %r1522, 1;
	abs.s32 	%r1524, %r1523;
	st.global.u32 	[%rd6], %r1524;
	atom.global.add.u32 	%r1525, [%rd2], 1;
$L__BB4_276:
	ret;

}
	// .globl	_Z22kernelEncontrarCaminosPiiiS_iPbi
.visible .entry _Z22kernelEncontrarCaminosPiiiS_iPbi(
	.param .u64 .ptr .align 1 _Z22kernelEncontrarCaminosPiiiS_iPbi_param_0,
	.param .u32 _Z22kernelEncontrarCaminosPiiiS_iPbi_param_1,
	.param .u32 _Z22kernelEncontrarCaminosPiiiS_iPbi_param_2,
	.param .u64 .ptr .align 1 _Z22kernelEncontrarCaminosPiiiS_iPbi_param_3,
	.param .u32 _Z22kernelEncontrarCaminosPiiiS_iPbi_param_4,
	.param .u64 .ptr .align 1 _Z22kernelEncontrarCaminosPiiiS_iPbi_param_5,
	.param .u32 _Z22kernelEncontrarCaminosPiiiS_iPbi_param_6
)
{
	.reg .pred 	%p<93>;
	.reg .b16 	%rs<26>;
	.reg .b32 	%r<130>;
	.reg .b64 	%rd<18>;
	// demoted variable
	.shared .align 4 .b8 _ZZ22kernelEncontrarCaminosPiiiS_iPbiE12t_compartido[40];
	ld.param.u64 	%rd7, [_Z22kernelEncontrarCaminosPiiiS_iPbi_param_0];
	ld.param.u32 	%r47, [_Z22kernelEncontrarCaminosPiiiS_iPbi_param_1];
	ld.param.u32 	%r48, [_Z22kernelEncontrarCaminosPiiiS_iPbi_param_2];
	ld.param.u64 	%rd8, [_Z22kernelEncontrarCaminosPiiiS_iPbi_param_3];
	ld.param.u32 	%r49, [_Z22kernelEncontrarCaminosPiiiS_iPbi_param_4];
	ld.param.u32 	%r50, [_Z22kernelEncontrarCaminosPiiiS_iPbi_param_6];
	cvta.to.global.u64 	%rd1, %rd8;
	cvta.to.global.u64 	%rd2, %rd7;
	mov.u32 	%r51, %ctaid.x;
	mov.u32 	%r52, %ntid.x;
	mov.u32 	%r1, %tid.x;
	mad.lo.s32 	%r2, %r51, %r52, %r1;
	mov.u32 	%r53, %ctaid.y;
	mov.u32 	%r54, %ntid.y;
	mov.u32 	%r3, %tid.y;
	mad.lo.s32 	%r4, %r53, %r54, %r3;
	mad.lo.s32 	%r123, %r47, %r2, %r4;
	setp.lt.s32 	%p8, %r48, %r47;
	mad.lo.s32 	%r55, %r48, %r4, %r2;
	selp.b32 	%r56, %r52, %r54, %p8;
	selp.b32 	%r57, %r123, %r55, %p8;
	mul.hi.s32 	%r58, %r2, 1717986919;
	shr.u32 	%r59, %r58, 31;
	shr.s32 	%r60, %r58, 1;
	add.s32 	%r7, %r60, %r59;
	shr.u32 	%r8, %r4, 1;
	mad.lo.s32 	%r126, %r56, %r3, %r1;
	setp.le.s32 	%p9, %r47, %r4;
	setp.le.s32 	%p10, %r48, %r2;
	shl.b32 	%r61, %r126, 2;
	mov.u32 	%r62, _ZZ22kernelEncontrarCaminosPiiiS_iPbiE12t_compartido;
	add.s32 	%r10, %r62, %r61;
	or.pred  	%p11, %p9, %p10;
	@%p11 bra 	$L__BB5_2;
	mul.wide.s32 	%rd9, %r57, 4;
	add.s64 	%rd10, %rd2, %rd9;
	ld.global.u32 	%r63, [%rd10];
	st.shared.u32 	[%r10], %r63;
$L__BB5_2:
	setp.le.s32 	%p12, %r48, %r2;
	setp.le.s32 	%p13, %r47, %r4;
	bar.sync 	0;
	ld.shared.u32 	%r64, [%r10];
	setp.ne.s32 	%p14, %r64, %r50;
	setp.ne.s32 	%p15, %r64, -1;
	and.pred  	%p16, %p14, %p15;
	setp.ne.s32 	%p17, %r49, %r57;
	or.pred  	%p18, %p17, %p16;
	or.pred  	%p19, %p13, %p18;
	or.pred  	%p20, %p12, %p19;
	@%p20 bra 	$L__BB5_44;
	mul.lo.s32 	%r11, %r48, %r47;
	setp.ge.s32 	%p21, %r49, %r11;
	mov.b16 	%rs22, 0;
	@%p21 bra 	$L__BB5_42;
	div.s32 	%r66, %r123, %r48;
	setp.gt.s32 	%p22, %r66, -1;
	setp.le.s32 	%p23, %r66, %r47;
	and.pred  	%p1, %p22, %p23;
	add.s32 	%r12, %r1, -25;
	add.s32 	%r67, %r4, -1;
	shr.u32 	%r68, %r67, 31;
	add.s32 	%r69, %r67, %r68;
	shr.s32 	%r13, %r69, 1;
	add.s32 	%r70, %r4, 1;
	shr.u32 	%r14, %r70, 1;
	add.s32 	%r71, %r2, -1;
	mul.hi.s32 	%r72, %r71, 1717986919;
	shr.u32 	%r73, %r72, 31;
	shr.s32 	%r74, %r72, 1;
	add.s32 	%r15, %r74, %r73;
	add.s32 	%r75, %r2, 1;
	mul.hi.s32 	%r76, %r75, 1717986919;
	shr.u32 	%r77, %r76, 31;
	shr.s32 	%r78, %r76, 1;
	add.s32 	%r16, %r78, %r77;
	mov.b32 	%r124, 0;
	mul.wide.s32 	%rd12, %r48, 4;
	mov.u32 	%r125, %r49;
$L__BB5_5:
	mov.u32 	%r18, %r123;
	mov.u32 	%r123, %r125;
	setp.ne.s32 	%p25, %r16, %r7;
	add.s32 	%r125, %r123, 1;
	rem.s32 	%r22, %r125, %r48;
	add.s32 	%r23, %r123, -1;
	rem.s32 	%r24, %r23, %r48;
	setp.gt.s32 	%p26, %r126, 8;
	shl.b32 	%r79, %r126, 2;
	mov.u32 	%r80, _ZZ22kernelEncontrarCaminosPiiiS_iPbiE12t_compartido;
	add.s32 	%r25, %r80, %r79;
	mov.pred 	%p90, 0;
	or.pred  	%p27, %p25, %p26;
	@%p27 bra 	$L__BB5_7;
	ld.shared.u32 	%r81, [%r25+4];
	setp.eq.s32 	%p90, %r81, %r50;
$L__BB5_7:
	setp.lt.s32 	%p28, %r22, 1;
	not.pred 	%p29, %p90;
	or.pred  	%p30, %p28, %p29;
	setp.eq.s32 	%p31, %r125, %r18;
	mul.wide.s32 	%rd11, %r123, 4;
	add.s64 	%rd3, %rd2, %rd11;
	or.pred  	%p32, %p30, %p31;
	@%p32 bra 	$L__BB5_11;
	mov.u32 	%r82, %tid.x;
	mad.lo.s32 	%r83, %r126, 5, %r82;
	add.s32 	%r84, %r83, 5;
	setp.ge.u32 	%p33, %r84, %r48;
	@%p33 bra 	$L__BB5_11;
	add.s32 	%r26, %r126, 1;
	shl.b32 	%r85, %r26, 1;
	add.s32 	%r86, %r85, %r3;
	setp.ge.u32 	%p34, %r86, %r47;
	@%p34 bra 	$L__BB5_11;
	add.s32 	%r124, %r124, 1;
	mov.b32 	%r116, -1;
	st.shared.u32 	[%r25+4], %r116;
	mov.b16 	%rs21, 0;
	mov.u16 	%rs22, %rs21;
	mov.u32 	%r126, %r26;
	bra.uni 	$L__BB5_40;
$L__BB5_11:
	ld.global.u32 	%r87, [%rd3+4];
	setp.ne.s32 	%p37, %r50, %r87;
	or.pred  	%p38, %p28, %p37;
	or.pred  	%p39, %p38, %p31;
	@%p39 bra 	$L__BB5_13;
	add.s32 	%r124, %r124, 1;
	mov.b32 	%r115, -1;
	st.global.u32 	[%rd3+4], %r115;
	mov.b16 	%rs22, 0;
	mov.u16 	%rs21, %rs22;
	bra.uni 	$L__BB5_41;
$L__BB5_13:
	setp.ne.s32 	%p40, %r14, %r8;
	setp.gt.s32 	%p41, %r126, 4;
	or.pred  	%p42, %p40, %p41;
	@%p42 bra 	$L__BB5_19;
	add.s32 	%r29, %r126, 5;
	ld.shared.u32 	%r88, [%r25+20];
	setp.ne.s32 	%p43, %r88, %r50;
	@%p43 bra 	$L__BB5_19;
	add.s32 	%r125, %r123, %r48;
	setp.ge.s32 	%p44, %r125, %r11;
	@%p44 bra 	$L__BB5_19;
	mov.u32 	%r89, %tid.x;
	mad.lo.s32 	%r90, %r126, 5, %r89;
	add.s32 	%r91, %r90, 25;
	setp.ge.u32 	%p45, %r91, %r48;
	@%p45 bra 	$L__BB5_19;
	shl.b32 	%r92, %r29, 1;
	add.s32 	%r93, %r92, %r3;
	setp.ge.u32 	%p46, %r93, %r47;
	@%p46 bra 	$L__BB5_19;
	add.s32 	%r124, %r124, 1;
	mov.b32 	%r114, -1;
	st.shared.u32 	[%r25+20], %r114;
	mov.b16 	%rs21, 0;
	mov.u16 	%rs22, %rs21;
	mov.u32 	%r126, %r29;
	bra.uni 	$L__BB5_40;
$L__BB5_19:
	add.s32 	%r125, %r123, %r48;
	add.s64 	%rd4, %rd3, %rd12;
	ld.global.u32 	%r94, [%rd4];
	setp.ne.s32 	%p47, %r50, %r94;
	setp.ge.s32 	%p48, %r125, %r11;
	or.pred  	%p49, %p48, %p47;
	@%p49 bra 	$L__BB5_21;
	add.s32 	%r124, %r124, 1;
	mov.b32 	%r113, -1;
	st.global.u32 	[%rd4], %r113;
	mov.b16 	%rs21, 0;
	mov.u16 	%rs22, %rs21;
	bra.uni 	$L__BB5_40;
$L__BB5_21:
	setp.ne.s32 	%p51, %r15, %r7;
	setp.lt.s32 	%p52, %r126, 2;
	mov.pred 	%p91, 0;
	or.pred  	%p53, %p51, %p52;
	@%p53 bra 	$L__BB5_23;
	ld.shared.u32 	%r95, [%r25+-4];
	setp.eq.s32 	%p91, %r95, %r50;
$L__BB5_23:
	setp.lt.s32 	%p54, %r24, 1;
	not.pred 	%p55, %p91;
	or.pred  	%p56, %p54, %p55;
	setp.eq.s32 	%p57, %r23, %r18;
	or.pred  	%p58, %p56, %p57;
	@%p58 bra 	$L__BB5_27;
	mov.u32 	%r96, %tid.x;
	mad.lo.s32 	%r97, %r126, 5, %r96;
	add.s32 	%r98, %r97, -5;
	setp.ge.u32 	%p59, %r98, %r48;
	@%p59 bra 	$L__BB5_27;
	add.s32 	%r34, %r126, -1;
	shl.b32 	%r99, %r34, 1;
	add.s32 	%r100, %r99, %r3;
	setp.ge.u32 	%p60, %r100, %r47;
	@%p60 bra 	$L__BB5_27;
	add.s32 	%r124, %r124, 1;
	mov.b32 	%r112, -1;
	st.shared.u32 	[%r25+-4], %r112;
	mov.b16 	%rs21, 0;
	mov.u32 	%r125, %r23;
	mov.u16 	%rs22, %rs21;
	mov.u32 	%r126, %r34;
	bra.uni 	$L__BB5_40;
$L__BB5_27:
	ld.global.u32 	%r101, [%rd3+-4];
	setp.ne.s32 	%p63, %r50, %r101;
	or.pred  	%p64, %p54, %p63;
	or.pred  	%p65, %p64, %p57;
	@%p65 bra 	$L__BB5_29;
	add.s32 	%r124, %r124, 1;
	mov.b32 	%r111, -1;
	st.global.u32 	[%rd3], %r111;
	mov.b16 	%rs22, 0;
	mov.u16 	%rs21, %rs22;
	mov.u32 	%r125, %r23;
	bra.uni 	$L__BB5_41;
$L__BB5_29:
	setp.ne.s32 	%p67, %r13, %r8;
	setp.lt.s32 	%p68, %r126, 6;
	mov.pred 	%p92, 0;
	or.pred  	%p69, %p67, %p68;
	@%p69 bra 	$L__BB5_31;
	ld.shared.u32 	%r102, [%r25+-20];
	setp.eq.s32 	%p70, %r50, %r102;
	setp.ge.s32 	%p71, %r123, %r48;
	and.pred  	%p72, %p71, %p70;
	and.pred  	%p92, %p72, %p1;
$L__BB5_31:
	sub.s32 	%r125, %r123, %r48;
	setp.eq.s32 	%p73, %r125, %r18;
	not.pred 	%p74, %p92;
	or.pred  	%p75, %p74, %p73;
	@%p75 bra 	$L__BB5_35;
	mad.lo.s32 	%r103, %r126, 5, %r12;
	setp.ge.u32 	%p76, %r103, %r48;
	@%p76 bra 	$L__BB5_35;
	add.s32 	%r38, %r126, -5;
	shl.b32 	%r104, %r38, 1;
	add.s32 	%r105, %r104, %r3;
	setp.ge.u32 	%p77, %r105, %r47;
	@%p77 bra 	$L__BB5_35;
	add.s32 	%r124, %r124, 1;
	mov.b32 	%r110, -5;
	st.shared.u32 	[%r25+-20], %r110;
	mov.b16 	%rs21, 0;
	mov.u16 	%rs22, %rs21;
	mov.u32 	%r126, %r38;
	bra.uni 	$L__BB5_40;
$L__BB5_35:
	mul.wide.s32 	%rd13, %r125, 4;
	add.s64 	%rd5, %rd2, %rd13;
	ld.global.u32 	%r106, [%rd5];
	setp.eq.s32 	%p79, %r50, %r106;
	setp.ge.s32 	%p80, %r123, %r48;
	and.pred  	%p81, %p80, %p79;
	and.pred  	%p82, %p81, %p1;
	not.pred 	%p83, %p82;
	or.pred  	%p84, %p83, %p73;
	@%p84 bra 	$L__BB5_37;
	add.s32 	%r124, %r124, 1;
	mov.b32 	%r109, -1;
	st.global.u32 	[%rd5], %r109;
	mov.b16 	%rs22, 0;
	mov.u16 	%rs21, %rs22;
	bra.uni 	$L__BB5_41;
$L__BB5_37:
	setp.lt.s32 	%p85, %r124, 1;
	mov.b16 	%rs22, 0;
	@%p85 bra 	$L__BB5_39;
	atom.global.add.u32 	%r107, [%rd1], 1;
	mov.b16 	%rs22, 1;
$L__BB5_39:
	mov.b32 	%r108, -1;
	st.shared.u32 	[%r10], %r108;
	mov.b16 	%rs21, 1;
	mov.u32 	%r125, %r123;
$L__BB5_40:
	ld.shared.u32 	%r117, [%r10];
	st.global.u32 	[%rd3], %r117;
$L__BB5_41:
	bar.sync 	0;
	setp.lt.s32 	%p86, %r125, %r11;
	or.b16  	%rs19, %rs22, %rs21;
	setp.eq.s16 	%p87, %rs19, 0;
	and.pred  	%p88, %p86, %p87;
	@%p88 bra 	$L__BB5_5;
$L__BB5_42:
	ld.param.u64 	%rd17, [_Z22kernelEncontrarCaminosPiiiS_iPbi_param_5];
	cvta.to.global.u64 	%rd14, %rd17;
	st.global.u8 	[%rd14], %rs22;
	ld.global.u32 	%r118, [%rd1];
	setp.lt.s32 	%p89, %r118, 1;
	@%p89 bra 	$L__BB5_44;
	mul.wide.s32 	%rd15, %r49, 4;
	add.s64 	%rd16, %rd2, %rd15;
	mov.b32 	%r119, -1;
	st.global.u32 	[%rd16], %r119;
$L__BB5_44:
	bar.sync 	0;
	ret;

}
	// .globl	_Z20kernelEncontrarBombaPiiiiS_S_
.visible .entry _Z20kernelEncontrarBombaPiiiiS_S_(
	.param .u64 .ptr .align 1 _Z20kernelEncontrarBombaPiiiiS_S__param_0,
	.param .u32 _Z20kernelEncontrarBombaPiiiiS_S__param_1,
	.param .u32 _Z20kernelEncontrarBombaPiiiiS_S__param_2,
	.param .u32 _Z20kernelEncontrarBombaPiiiiS_S__param_3,
	.param .u64 .ptr .align 1 _Z20kernelEncontrarBombaPiiiiS_S__param_4,
	.param .u64 .ptr .align 1 _Z20kernelEncontrarBombaPiiiiS_S__param_5
)
{
	.reg .pred 	%p<24>;
	.reg .b32 	%r<36>;
	.reg .b64 	%rd<9>;
	// demoted variable
	.shared .align 4 .b8 _ZZ20kernelEncontrarBombaPiiiiS_S_E12t_compartido[40];
	ld.param.u64 	%rd3, [_Z20kernelEncontrarBombaPiiiiS_S__param_0];
	ld.param.u32 	%r9, [_Z20kernelEncontrarBombaPiiiiS_S__param_1];
	ld.param.u32 	%r10, [_Z20kernelEncontrarBombaPiiiiS_S__param_2];
	ld.param.u32 	%r11, [_Z20kernelEncontrarBombaPiiiiS_S__param_3];
	ld.param.u64 	%rd4, [_Z20kernelEncontrarBombaPiiiiS_S__param_4];
	ld.param.u64 	%rd5, [_Z20kernelEncontrarBombaPiiiiS_S__param_5];
	cvta.to.global.u64 	%rd1, %rd5;
	cvta.to.global.u64 	%rd2, %rd4;
	mov.u32 	%r12, %ctaid.x;
	mov.u32 	%r13, %ntid.x;
	mov.u32 	%r14, %tid.x;
	mad.lo.s32 	%r1, %r12, %r13, %r14;
	mov.u32 	%r15, %ctaid.y;
	mov.u32 	%r16, %ntid.y;
	mov.u32 	%r17, %tid.y;
	mad.lo.s32 	%r2, %r15, %r16, %r17;
	mad.lo.s32 	%r18, %r9, %r1, %r2;
	setp.lt.s32 	%p1, %r10, %r9;
	mad.lo.s32 	%r19, %r10, %r2, %r1;
	selp.b32 	%r20, %r13, %r16, %p1;
	selp.b32 	%r3, %r18, %r19, %p1;
	mad.lo.s32 	%r21, %r20, %r17, %r14;
	div.s32 	%r4, %r3, %r10;
	div.s32 	%r5, %r11, %r10;
	setp.le.s32 	%p2, %r9, %r2;
	setp.le.s32 	%p3, %r10, %r1;
	shl.b32 	%r22, %r21, 2;
	mov.u32 	%r23, _ZZ20kernelEncontrarBombaPiiiiS_S_E12t_compartido;
	add.s32 	%r6, %r23, %r22;
	or.pred  	%p4, %p2, %p3;
	@%p4 bra 	$L__BB6_7;
	cvta.to.global.u64 	%rd6, %rd3;
	mul.wide.s32 	%rd7, %r3, 4;
	add.s64 	%rd8, %rd6, %rd7;
	ld.global.u32 	%r24, [%rd8];
	st.shared.u32 	[%r6], %r24;
	bar.sync 	0;
	setp.ne.s32 	%p5, %r4, %r5;
	cvt.u32.u64 	%r25, %rd4;
	setp.lt.s32 	%p6, %r25, 6;
	or.pred  	%p7, %p6, %p5;
	@%p7 bra 	$L__BB6_4;
	ld.shared.u32 	%r26, [%r6];
	setp.ne.s32 	%p8, %r26, -1;
	@%p8 bra 	$L__BB6_4;
	atom.global.add.u32 	%r27, [%rd2], 1;
$L__BB6_4:
	mul.lo.s32 	%r28, %r5, %r10;
	sub.s32 	%r29, %r11, %r28;
	mul.lo.s32 	%r30, %r4, %r10;
	sub.s32 	%r31, %r3, %r30;
	setp.ne.s32 	%p9, %r31, %r29;
	cvt.u32.u64 	%r32, %rd5;
	setp.lt.s32 	%p10, %r32, 6;
	or.pred  	%p11, %p10, %p9;
	@%p11 bra 	$L__BB6_7;
	ld.shared.u32 	%r33, [%r6];
	setp.ne.s32 	%p12, %r33, -1;
	@%p12 bra 	$L__BB6_7;
	atom.global.add.u32 	%r34, [%rd1], 1;
$L__BB6_7:
	ld.global.u32 	%r7, [%rd2];
	ld.global.u32 	%r8, [%rd1];
	setp.eq.s32 	%p13, %r7, %r8;
	setp.le.s32 	%p14, %r9, %r1;
	setp.le.s32 	%p15, %r10, %r2;
	or.pred  	%p16, %p14, %p15;
	or.pred  	%p17, %p16, %p13;
	@%p17 bra 	$L__BB6_11;
	setp.eq.s32 	%p18, %r7, 5;
	setp.eq.s32 	%p19, %r8, 1;
	and.pred  	%p20, %p18, %p19;
	@%p20 bra 	$L__BB6_10;
	setp.ne.s32 	%p21, %r8, 5;
	setp.ne.s32 	%p22, %r7, 1;
	or.pred  	%p23, %p21, %p22;
	@%p23 bra 	$L__BB6_11;
$L__BB6_10:
	mov.b32 	%r35, 66;
	st.shared.u32 	[%r6], %r35;
$L__BB6_11:
	ret;

}
	// .globl	_Z30kernelEncontrarRompecabezasTNTPiiiiS_ii
.visible .entry _Z30kernelEncontrarRompecabezasTNTPiiiiS_ii(
	.param .u64 .ptr .align 1 _Z30kernelEncontrarRompecabezasTNTPiiiiS_ii_param_0,
	.param .u32 _Z30kernelEncontrarRompecabezasTNTPiiiiS_ii_param_1,
	.param .u32 _Z30kernelEncontrarRompecabezasTNTPiiiiS_ii_param_2,
	.param .u32 _Z30kernelEncontrarRompecabezasTNTPiiiiS_ii_param_3,
	.param .u64 .ptr .align 1 _Z30kernelEncontrarRompecabezasTNTPiiiiS_ii_param_4,
	.param .u32 _Z30kernelEncontrarRompecabezasTNTPiiiiS_ii_param_5,
	.param .u32 _Z30kernelEncontrarRompecabezasTNTPiiiiS_ii_param_6
)
{
	.local .align 8 .b8 	__local_depot7[48];
	.reg .b64 	%SP;
	.reg .b64 	%SPL;
	.reg .pred 	%p<79>;
	.reg .b32 	%r<1224>;
	.reg .b64 	%rd<29>;
	// demoted variable
	.shared .align 4 .b8 _ZZ30kernelEncontrarRompecabezasTNTPiiiiS_iiE12t_compartido[40];
	mov.u64 	%SPL, __local_depot7;
	ld.param.u64 	%rd12, [_Z30kernelEncontrarRompecabezasTNTPiiiiS_ii_param_0];
	ld.param.u32 	%r547, [_Z30kernelEncontrarRompecabezasTNTPiiiiS_ii_param_1];
	ld.param.u32 	%r548, [_Z30kernelEncontrarRompecabezasTNTPiiiiS_ii_param_2];
	ld.param.u32 	%r544, [_Z30kernelEncontrarRompecabezasTNTPiiiiS_ii_param_3];
	ld.param.u64 	%rd13, [_Z30kernelEncontrarRompecabezasTNTPiiiiS_ii_param_4];
	ld.param.u32 	%r545, [_Z30kernelEncontrarRompecabezasTNTPiiiiS_ii_param_5];
	ld.param.u32 	%r546, [_Z30kernelEncontrarRompecabezasTNTPiiiiS_ii_param_6];
	cvta.to.global.u64 	%rd1, %rd13;
	add.u64 	%rd2, %SPL, 0;
	mov.u32 	%r549, %ctaid.x;
	mov.u32 	%r550, %ntid.x;
	mov.u32 	%r551, %tid.x;
	mad.lo.s32 	%r552, %r549, %r550, %r551;
	mov.u32 	%r553, %ctaid.y;
	mov.u32 	%r554, %ntid.y;
	mov.u32 	%r555, %tid.y;
	mad.lo.s32 	%r556, %r553, %r554, %r555;
	mad.lo.s32 	%r557, %r547, %r552, %r556;
	setp.lt.s32 	%p2, %r548, %r547;
	mad.lo.s32 	%r558, %r548, %r556, %r552;
	selp.b32 	%r559, %r550, %r554, %p2;
	selp.b32 	%r1, %r557, %r558, %p2;
	mad.lo.s32 	%r2, %r559, %r555, %r551;
	setp.le.s32 	%p3, %r547, %r556;
	setp.le.s32 	%p4, %r548, %r552;
	or.pred  	%p5, %p3, %p4;
	@%p5 bra 	$L__BB7_125;
	cvta.to.global.u64 	%rd15, %rd12;
	mul.wide.s32 	%rd16, %r1, 4;
	add.s64 	%rd3, %rd15, %rd16;
	ld.global.u32 	%r560, [%rd3];
	shl.b32 	%r561, %r2, 2;
	mov.u32 	%r562, _ZZ30kernelEncontrarRompecabezasTNTPiiiiS_iiE12t_compartido;
	add.s32 	%r3, %r562, %r561;
	st.shared.u32 	[%r3], %r560;
	bar.sync 	0;
	ld.shared.u32 	%r563, [%r3];
	setp.ne.s32 	%p6, %r563, -1;
	@%p6 bra 	$L__BB7_3;
	atom.global.add.u32 	%r564, [%rd1], 1;
$L__BB7_3:
	ld.global.u32 	%r4, [%rd1];
	setp.ne.s32 	%p7, %r4, 6;
	@%p7 bra 	$L__BB7_5;
	mov.b32 	%r938, 84;
	st.shared.u32 	[%r3], %r938;
	mov.b32 	%r939, 0;
	st.global.u32 	[%rd1], %r939;
	mov.pred 	%p78, -1;
	bra.uni 	$L__BB7_122;
$L__BB7_5:
	setp.lt.s32 	%p9, %r4, 7;
	setp.ne.s32 	%p10, %r1, %r544;
	mov.pred 	%p78, 0;
	or.pred  	%p11, %p9, %p10;
	@%p11 bra 	$L__BB7_122;
	xor.b32  	%r565, %r545, -1429050551;
	mul.lo.s32 	%r566, %r565, 1099087573;
	setp.gt.s32 	%p12, %r545, -1;
	selp.b32 	%r567, -644748465, -1947113066, %p12;
	add.s32 	%r568, %r567, %r566;
	add.s32 	%r5, %r568, 6615241;
	add.s32 	%r960, %r566, 123456789;
	st.local.v2.u32 	[%rd2], {%r5, %r960};
	xor.b32  	%r569, %r566, 362436069;
	add.s32 	%r570, %r567, 521288629;
	st.local.v2.u32 	[%rd2+8], {%r569, %r570};
	xor.b32  	%r571, %r567, 88675123;
	add.s32 	%r956, %r566, 5783321;
	st.local.v2.u32 	[%rd2+16], {%r571, %r956};
	setp.eq.s32 	%p13, %r544, 0;
	@%p13 bra 	$L__BB7_121;
	cvt.s64.s32 	%rd28, %r544;
	mov.b32 	%r943, 0;
	mov.u64 	%rd18, precalc_xorwow_matrix;
$L__BB7_8:
	mov.u64 	%rd5, %rd28;
	and.b64  	%rd6, %rd5, 3;
	setp.eq.s64 	%p14, %rd6, 0;
	@%p14 bra 	$L__BB7_120;
	mul.wide.u32 	%rd17, %r943, 3200;
	add.s64 	%rd7, %rd18, %rd17;
	mov.b32 	%r956, 0;
	mov.u32 	%r957, %r956;
	mov.u32 	%r958, %r956;
	mov.u32 	%r959, %r956;
	mov.u32 	%r960, %r956;
	mov.u32 	%r949, %r956;
$L__BB7_10:
	mul.wide.u32 	%rd19, %r949, 4;
	add.s64 	%rd20, %rd2, %rd19;
	ld.local.u32 	%r17, [%rd20+4];
	shl.b32 	%r18, %r949, 5;
	mov.b32 	%r955, 0;
$L__BB7_11:
	.pragma "nounroll";
	shr.u32 	%r575, %r17, %r955;
	and.b32  	%r576, %r575, 1;
	setp.eq.b32 	%p15, %r576, 1;
	not.pred 	%p16, %p15;
	add.s32 	%r577, %r18, %r955;
	mul.lo.s32 	%r578, %r577, 5;
	mul.wide.u32 	%rd21, %r578, 4;
	add.s64 	%rd8, %rd7, %rd21;
	@%p16 bra 	$L__BB7_13;
	ld.global.u32 	%r579, [%rd8];
	xor.b32  	%r960, %r960, %r579;
	ld.global.u32 	%r580, [%rd8+4];
	xor.b32  	%r959, %r959, %r580;
	ld.global.u32 	%r581, [%rd8+8];
	xor.b32  	%r958, %r958, %r581;
	ld.global.u32 	%r582, [%rd8+12];
	xor.b32  	%r957, %r957, %r582;
	ld.global.u32 	%r583, [%rd8+16];
	xor.b32  	%r956, %r956, %r583;
$L__BB7_13:
	and.b32  	%r585, %r575, 2;
	setp.eq.s32 	%p17, %r585, 0;
	@%p17 bra 	$L__BB7_15;
	ld.global.u32 	%r586, [%rd8+20];
	xor.b32  	%r960, %r960, %r586;
	ld.global.u32 	%r587, [%rd8+24];
	xor.b32  	%r959, %r959, %r587;
	ld.global.u32 	%r588, [%rd8+28];
	xor.b32  	%r958, %r958, %r588;
	ld.global.u32 	%r589, [%rd8+32];
	xor.b32  	%r957, %r957, %r589;
	ld.global.u32 	%r590, [%rd8+36];
	xor.b32  	%r956, %r956, %r590;
$L__BB7_15:
	and.b32  	%r592, %r575, 4;
	setp.eq.s32 	%p18, %r592, 0;
	@%p18 bra 	$L__BB7_17;
	ld.global.u32 	%r593, [%rd8+40];
	xor.b32  	%r960, %r960, %r593;
	ld.global.u32 	%r594, [%rd8+44];
	xor.b32  	%r959, %r959, %r594;
	ld.global.u32 	%r595, [%rd8+48];
	xor.b32  	%r958, %r958, %r595;
	ld.global.u32 	%r596, [%rd8+52];
	xor.b32  	%r957, %r957, %r596;
	ld.global.u32 	%r597, [%rd8+56];
	xor.b32  	%r956, %r956, %r597;
$L__BB7_17:
	and.b32  	%r599, %r575, 8;
	setp.eq.s32 	%p19, %r599, 0;
	@%p19 bra 	$L__BB7_19;
	ld.global.u32 	%r600, [%rd8+60];
	xor.b32  	%r960, %r960, %r600;
	ld.global.u32 	%r601, [%rd8+64];
	xor.b32  	%r959, %r959, %r601;
	ld.global.u32 	%r602, [%rd8+68];
	xor.b32  	%r958, %r958, %r602;
	ld.global.u32 	%r603, [%rd8+72];
	xor.b32  	%r957, %r957, %r603;
	ld.global.u32 	%r604, [%rd8+76];
	xor.b32  	%r956, %r956, %r604;
$L__BB7_19:
	and.b32  	%r606, %r575, 16;
	setp.eq.s32 	%p20, %r606, 0;
	@%p20 bra 	$L__BB7_21;
	ld.global.u32 	%r607, [%rd8+80];
	xor.b32  	%r960, %r960, %r607;
	ld.global.u32 	%r608, [%rd8+84];
	xor.b32  	%r959, %r959, %r608;
	ld.global.u32 	%r609, [%rd8+88];
	xor.b32  	%r958, %r958, %r609;
	ld.global.u32 	%r610, [%rd8+92];
	xor.b32  	%r957, %r957, %r610;
	ld.global.u32 	%r611, [%rd8+96];
	xor.b32  	%r956, %r956, %r611;
$L__BB7_21:
	and.b32  	%r613, %r575, 32;
	setp.eq.s32 	%p21, %r613, 0;
	@%p21 bra 	$L__BB7_23;
	ld.global.u32 	%r614, [%rd8+100];
	xor.b32  	%r960, %r960, %r614;
	ld.global.u32 	%r615, [%rd8+104];
	xor.b32  	%r959, %r959, %r615;
	ld.global.u32 	%r616, [%rd8+108];
	xor.b32  	%r958, %r958, %r616;
	ld.global.u32 	%r617, [%rd8+112];
	xor.b32  	%r957, %r957, %r617;
	ld.global.u32 	%r618, [%rd8+116];
	xor.b32  	%r956, %r956, %r618;
$L__BB7_23:
	and.b32  	%r620, %r575, 64;
	setp.eq.s32 	%p22, %r620, 0;
	@%p22 bra 	$L__BB7_25;
	ld.global.u32 	%r621, [%rd8+120];
	xor.b32  	%r960, %r960, %r621;
	ld.global.u32 	%r622, [%rd8+124];
	xor.b32  	%r959, %r959, %r622;
	ld.global.u32 	%r623, [%rd8+128];
	xor.b32  	%r958, %r958, %r623;
	ld.global.u32 	%r624, [%rd8+132];
	xor.b32  	%r957, %r957, %r624;
	ld.global.u32 	%r625, [%rd8+136];
	xor.b32  	%r956, %r956, %r625;
$L__BB7_25:
	and.b32  	%r627, %r575, 128;
	setp.eq.s32 	%p23, %r627, 0;
	@%p23 bra 	$L__BB7_27;
	ld.global.u32 	%r628, [%rd8+140];
	xor.b32  	%r960, %r960, %r628;
	ld.global.u32 	%r629, [%rd8+144];
	xor.b32  	%r959, %r959, %r629;
	ld.global.u32 	%r630, [%rd8+148];
	xor.b32  	%r958, %r958, %r630;
	ld.global.u32 	%r631, [%rd8+152];
	xor.b32  	%r957, %r957, %r631;
	ld.global.u32 	%r632, [%rd8+156];
	xor.b32  	%r956, %r956, %r632;
$L__BB7_27:
	and.b32  	%r634, %r575, 256;
	setp.eq.s32 	%p24, %r634, 0;
	@%p24 bra 	$L__BB7_29;
	ld.global.u32 	%r635, [%rd8+160];
	xor.b32  	%r960, %r960, %r635;
	ld.global.u32 	%r636, [%rd8+164];
	xor.b32  	%r959, %r959, %r636;
	ld.global.u32 	%r637, [%rd8+168];
	xor.b32  	%r958, %r958, %r637;
	ld.global.u32 	%r638, [%rd8+172];
	xor.b32  	%r957, %r957, %r638;
	ld.global.u32 	%r639, [%rd8+176];
	xor.b32  	%r956, %r956, %r639;
$L__BB7_29:
	and.b32  	%r641, %r575, 512;
	setp.eq.s32 	%p25, %r641, 0;
	@%p25 bra 	$L__BB7_31;
	ld.global.u32 	%r642, [%rd8+180];
	xor.b32  	%r960, %r960, %r642;
	ld.global.u32 	%r643, [%rd8+184];
	xor.b32  	%r959, %r959, %r643;
	ld.global.u32 	%r644, [%rd8+188];
	xor.b32  	%r958, %r958, %r644;
	ld.global.u32 	%r645, [%rd8+192];
	xor.b32  	%r957, %r957, %r645;
	ld.global.u32 	%r646, [%rd8+196];
	xor.b32  	%r956, %r956, %r646;
$L__BB7_31:
	and.b32  	%r648, %r575, 1024;
	setp.eq.s32 	%p26, %r648, 0;
	@%p26 bra 	$L__BB7_33;
	ld.global.u32 	%r649, [%rd8+200];
	xor.b32  	%r960, %r960, %r649;
	ld.global.u32 	%r650, [%rd8+204];
	xor.b32  	%r959, %r959, %r650;
	ld.global.u32 	%r651, [%rd8+208];
	xor.b32  	%r958, %r958, %r651;
	ld.global.u32 	%r652, [%rd8+212];
	xor.b32  	%r957, %r957, %r652;
	ld.global.u32 	%r653, [%rd8+216];
	xor.b32  	%r956, %r956, %r653;
$L__BB7_33:
	and.b32  	%r655, %r575, 2048;
	setp.eq.s32 	%p27, %r655, 0;
	@%p27 bra 	$L__BB7_35;
	ld.global.u32 	%r656, [%rd8+220];
	xor.b32  	%r960, %r960, %r656;
	ld.global.u32 	%r657, [%rd8+224];
	xor.b32  	%r959, %r959, %r657;
	ld.global.u32 	%r658, [%rd8+228];
	xor.b32  	%r958, %r958, %r658;
	ld.global.u32 	%r659, [%rd8+232];
	xor.b32  	%r957, %r957, %r659;
	ld.global.u32 	%r660, [%rd8+236];
	xor.b32  	%r956, %r956, %r660;
$L__BB7_35:
	and.b32  	%r662, %r575, 4096;
	setp.eq.s32 	%p28, %r662, 0;
	@%p28 bra 	$L__BB7_37;
	ld.global.u32 	%r663, [%rd8+240];
	xor.b32  	%r960, %r960, %r663;
	ld.global.u32 	%r664, [%rd8+244];
	xor.b32  	%r959, %r959, %r664;
	ld.global.u32 	%r665, [%rd8+248];
	xor.b32  	%r958, %r958, %r665;
	ld.global.u32 	%r666, [%rd8+252];
	xor.b32  	%r957, %r957, %r666;
	ld.global.u32 	%r667, [%rd8+256];
	xor.b32  	%r956, %r956, %r667;
$L__BB7_37:
	and.b32  	%r669, %r575, 8192;
	setp.eq.s32 	%p29, %r669, 0;
	@%p29 bra 	$L__BB7_39;
	ld.global.u32 	%r670, [%rd8+260];
	xor.b32  	%r960, %r960, %r670;
	ld.global.u32 	%r671, [%rd8+264];
	xor.b32  	%r959, %r959, %r671;
	ld.global.u32 	%r672, [%rd8+268];
	xor.b32  	%r958, %r958, %r672;
	ld.global.u32 	%r673, [%rd8+272];
	xor.b32  	%r957, %r957, %r673;
	ld.global.u32 	%r674, [%rd8+276];
	xor.b32  	%r956, %r956, %r674;
$L__BB7_39:
	and.b32  	%r676, %r575, 16384;
	setp.eq.s32 	%p30, %r676, 0;
	@%p30 bra 	$L__BB7_41;
	ld.global.u32 	%r677, [%rd8+280];
	xor.b32  	%r960, %r960, %r677;
	ld.global.u32 	%r678, [%rd8+284];
	xor.b32  	%r959, %r959, %r678;
	ld.global.u32 	%r679, [%rd8+288];
	xor.b32  	%r958, %r958, %r679;
	ld.global.u32 	%r680, [%rd8+292];
	xor.b32  	%r957, %r957, %r680;
	ld.global.u32 	%r681, [%rd8+296];
	xor.b32  	%r956, %r956, %r681;
$L__BB7_41:
	and.b32  	%r683, %r575, 32768;
	setp.eq.s32 	%p31, %r683, 0;
	@%p31 bra 	$L__BB7_43;
	ld.global.u32 	%r684, [%rd8+300];
	xor.b32  	%r960, %r960, %r684;
	ld.global.u32 	%r685, [%rd8+304];
	xor.b32  	%r959, %r959, %r685;
	ld.global.u32 	%r686, [%rd8+308];
	xor.b32  	%r958, %r958, %r686;
	ld.global.u32 	%r687, [%rd8+312];
	xor.b32  	%r957, %r957, %r687;
	ld.global.u32 	%r688, [%rd8+316];
	xor.b32  	%r956, %r956, %r688;
$L__BB7_43:
	add.s32 	%r955, %r955, 16;
	setp.ne.s32 	%p32, %r955, 32;
	@%p32 bra 	$L__BB7_11;
	mad.lo.s32 	%r689, %r949, -31, %r18;
	add.s32 	%r949, %r689, 1;
	setp.ne.s32 	%p33, %r949, 5;
	@%p33 bra 	$L__BB7_10;
	st.local.u32 	[%rd2+4], %r960;
	st.local.v2.u32 	[%rd2+8], {%r959, %r958};
	st.local.v2.u32 	[%rd2+16], {%r957, %r956};
	setp.eq.s64 	%p34, %rd6, 1;
	@%p34 bra 	$L__BB7_120;
	mov.b32 	%r956, 0;
	mov.u32 	%r1049, %r956;
	mov.u32 	%r1050, %r956;
	mov.u32 	%r1051, %r956;
	mov.u32 	%r960, %r956;
	mov.u32 	%r1041, %r956;
$L__BB7_47:
	mul.wide.u32 	%rd22, %r1041, 4;
	add.s64 	%rd23, %rd2, %rd22;
	ld.local.u32 	%r193, [%rd23+4];
	shl.b32 	%r194, %r1041, 5;
	mov.b32 	%r1047, 0;
$L__BB7_48:
	.pragma "nounroll";
	shr.u32 	%r692, %r193, %r1047;
	and.b32  	%r693, %r692, 1;
	setp.eq.b32 	%p35, %r693, 1;
	not.pred 	%p36, %p35;
	add.s32 	%r694, %r194, %r1047;
	mul.lo.s32 	%r695, %r694, 5;
	mul.wide.u32 	%rd24, %r695, 4;
	add.s64 	%rd9, %rd7, %rd24;
	@%p36 bra 	$L__BB7_50;
	ld.global.u32 	%r696, [%rd9];
	xor.b32  	%r960, %r960, %r696;
	ld.global.u32 	%r697, [%rd9+4];
	xor.b32  	%r1051, %r1051, %r697;
	ld.global.u32 	%r698, [%rd9+8];
	xor.b32  	%r1050, %r1050, %r698;
	ld.global.u32 	%r699, [%rd9+12];
	xor.b32  	%r1049, %r1049, %r699;
	ld.global.u32 	%r700, [%rd9+16];
	xor.b32  	%r956, %r956, %r700;
$L__BB7_50:
	and.b32  	%r702, %r692, 2;
	setp.eq.s32 	%p37, %r702, 0;
	@%p37 bra 	$L__BB7_52;
	ld.global.u32 	%r703, [%rd9+20];
	xor.b32  	%r960, %r960, %r703;
	ld.global.u32 	%r704, [%rd9+24];
	xor.b32  	%r1051, %r1051, %r704;
	ld.global.u32 	%r705, [%rd9+28];
	xor.b32  	%r1050, %r1050, %r705;
	ld.global.u32 	%r706, [%rd9+32];
	xor.b32  	%r1049, %r1049, %r706;
	ld.global.u32 	%r707, [%rd9+36];
	xor.b32  	%r956, %r956, %r707;
$L__BB7_52:
	and.b32  	%r709, %r692, 4;
	setp.eq.s32 	%p38, %r709, 0;
	@%p38 bra 	$L__BB7_54;
	ld.global.u32 	%r710, [%rd9+40];
	xor.b32  	%r960, %r960, %r710;
	ld.global.u32 	%r711, [%rd9+44];
	xor.b32  	%r1051, %r1051, %r711;
	ld.global.u32 	%r712, [%rd9+48];
	xor.b32  	%r1050, %r1050, %r712;
	ld.global.u32 	%r713, [%rd9+52];
	xor.b32  	%r1049, %r1049, %r713;
	ld.global.u32 	%r714, [%rd9+56];
	xor.b32  	%r956, %r956, %r714;
$L__BB7_54:
	and.b32  	%r716, %r692, 8;
	setp.eq.s32 	%p39, %r716, 0;
	@%p39 bra 	$L__BB7_56;
	ld.global.u32 	%r717, [%rd9+60];
	xor.b32  	%r960, %r960, %r717;
	ld.global.u32 	%r718, [%rd9+64];
	xor.b32  	%r1051, %r1051, %r718;
	ld.global.u32 	%r719, [%rd9+68];
	xor.b32  	%r1050, %r1050, %r719;
	ld.global.u32 	%r720, [%rd9+72];
	xor.b32  	%r1049, %r1049, %r720;
	ld.global.u32 	%r721, [%rd9+76];
	xor.b32  	%r956, %r956, %r721;
$L__BB7_56:
	and.b32  	%r723, %r692, 16;
	setp.eq.s32 	%p40, %r723, 0;
	@%p40 bra 	$L__BB7_58;
	ld.global.u32 	%r724, [%rd9+80];
	xor.b32  	%r960, %r960, %r724;
	ld.global.u32 	%r725, [%rd9+84];
	xor.b32  	%r1051, %r1051, %r725;
	ld.global.u32 	%r726, [%rd9+88];
	xor.b32  	%r1050, %r1050, %r726;
	ld.global.u32 	%r727, [%rd9+92];
	xor.b32  	%r1049, %r1049, %r727;
	ld.global.u32 	%r728, [%rd9+96];
	xor.b32  	%r956, %r956, %r728;
$L__BB7_58:
	and.b32  	%r730, %r692, 32;
	setp.eq.s32 	%p41, %r730, 0;
	@%p41 bra 	$L__BB7_60;
	ld.global.u32 	%r731, [%rd9+100];
	xor.b32  	%r960, %r960, %r731;
	ld.global.u32 	%r732, [%rd9+104];
	xor.b32  	%r1051, %r1051, %r732;
	ld.global.u32 	%r733, [%rd9+108];
	xor.b32  	%r1050, %r1050, %r733;
	ld.global.u32 	%r734, [%rd9+112];
	xor.b32  	%r1049, %r1049, %r734;
	ld.global.u32 	%r735, [%rd9+116];
	xor.b32  	%r956, %r956, %r735;
$L__BB7_60:
	and.b32  	%r737, %r692, 64;
	setp.eq.s32 	%p42, %r737, 0;
	@%p42 bra 	$L__BB7_62;
	ld.global.u32 	%r738, [%rd9+120];
	xor.b32  	%r960, %r960, %r738;
	ld.global.u32 	%r739, [%rd9+124];
	xor.b32  	%r1051, %r1051, %r739;
	ld.global.u32 	%r740, [%rd9+128];
	xor.b32  	%r1050, %r1050, %r740;
	ld.global.u32 	%r741, [%rd9+132];
	xor.b32  	%r1049, %r1049, %r741;
	ld.global.u32 	%r742, [%rd9+136];
	xor.b32  	%r956, %r956, %r742;
$L__BB7_62:
	and.b32  	%r744, %r692, 128;
	setp.eq.s32 	%p43, %r744, 0;
	@%p43 bra 	$L__BB7_64;
	ld.global.u32 	%r745, [%rd9+140];
	xor.b32  	%r960, %r960, %r745;
	ld.global.u32 	%r746, [%rd9+144];
	xor.b32  	%r1051, %r1051, %r746;
	ld.global.u32 	%r747, [%rd9+148];
	xor.b32  	%r1050, %r1050, %r747;
	ld.global.u32 	%r748, [%rd9+152];
	xor.b32  	%r1049, %r1049, %r748;
	ld.global.u32 	%r749, [%rd9+156];
	xor.b32  	%r956, %r956, %r749;
$L__BB7_64:
	and.b32  	%r751, %r692, 256;
	setp.eq.s32 	%p44, %r751, 0;
	@%p44 bra 	$L__BB7_66;
	ld.global.u32 	%r752, [%rd9+160];
	xor.b32  	%r960, %r960, %r752;
	ld.global.u32 	%r753, [%rd9+164];
	xor.b32  	%r1051, %r1051, %r753;
	ld.global.u32 	%r754, [%rd9+168];
	xor.b32  	%r1050, %r1050, %r754;
	ld.global.u32 	%r755, [%rd9+172];
	xor.b32  	%r1049, %r1049, %r755;
	ld.global.u32 	%r756, [%rd9+176];
	xor.b32  	%r956, %r956, %r756;
$L__BB7_66:
	and.b32  	%r758, %r692, 512;
	setp.eq.s32 	%p45, %r758, 0;
	@%p45 bra 	$L__BB7_68;
	ld.global.u32 	%r759, [%rd9+180];
	xor.b32  	%r960, %r960, %r759;
	ld.global.u32 	%r760, [%rd9+184];
	xor.b32  	%r1051, %r1051, %r760;
	ld.global.u32 	%r761, [%rd9+188];
	xor.b32  	%r1050, %r1050, %r761;
	ld.global.u32 	%r762, [%rd9+192];
	xor.b32  	%r1049, %r1049, %r762;
	ld.global.u32 	%r763, [%rd9+196];
	xor.b32  	%r956, %r956, %r763;
$L__BB7_68:
	and.b32  	%r765, %r692, 1024;
	setp.eq.s32 	%p46, %r765, 0;
	@%p46 bra 	$L__BB7_70;
	ld.global.u32 	%r766, [%rd9+200];
	xor.b32  	%r960, %r960, %r766;
	ld.global.u32 	%r767, [%rd9+204];
	xor.b32  	%r1051, %r1051, %r767;
	ld.global.u32 	%r768, [%rd9+208];
	xor.b32  	%r1050, %r1050, %r768;
	ld.global.u32 	%r769, [%rd9+212];
	xor.b32  	%r1049, %r1049, %r769;
	ld.global.u32 	%r770, [%rd9+216];
	xor.b32  	%r956, %r956, %r770;
$L__BB7_70:
	and.b32  	%r772, %r692, 2048;
	setp.eq.s32 	%p47, %r772, 0;
	@%p47 bra 	$L__BB7_72;
	ld.global.u32 	%r773, [%rd9+220];
	xor.b32  	%r960, %r960, %r773;
	ld.global.u32 	%r774, [%rd9+224];
	xor.b32  	%r1051, %r1051, %r774;
	ld.global.u32 	%r775, [%rd9+228];
	xor.b32  	%r1050, %r1050, %r775;
	ld.global.u32 	%r776, [%rd9+232];
	xor.b32  	%r1049, %r1049, %r776;
	ld.global.u32 	%r777, [%rd9+236];
	xor.b32  	%r956, %r956, %r777;
$L__BB7_72:
	and.b32  	%r779, %r692, 4096;
	setp.eq.s32 	%p48, %r779, 0;
	@%p48 bra 	$L__BB7_74;
	ld.global.u32 	%r780, [%rd9+240];
	xor.b32  	%r960, %r960, %r780;
	ld.global.u32 	%r781, [%rd9+244];
	xor.b32  	%r1051, %r1051, %r781;
	ld.global.u32 	%r782, [%rd9+248];
	xor.b32  	%r1050, %r1050, %r782;
	ld.global.u32 	%r783, [%rd9+252];
	xor.b32  	%r1049, %r1049, %r783;
	ld.global.u32 	%r784, [%rd9+256];
	xor.b32  	%r956, %r956, %r784;
$L__BB7_74:
	and.b32  	%r786, %r692, 8192;
	setp.eq.s32 	%p49, %r786, 0;
	@%p49 bra 	$L__BB7_76;
	ld.global.u32 	%r787, [%rd9+260];
	xor.b32  	%r960, %r960, %r787;
	ld.global.u32 	%r788, [%rd9+264];
	xor.b32  	%r1051, %r1051, %r788;
	ld.global.u32 	%r789, [%rd9+268];
	xor.b32  	%r1050, %r1050, %r789;
	ld.global.u32 	%r790, [%rd9+272];
	xor.b32  	%r1049, %r1049, %r790;
	ld.global.u32 	%r791, [%rd9+276];
	xor.b32  	%r956, %r956, %r791;
$L__BB7_76:
	and.b32  	%r793, %r692, 16384;
	setp.eq.s32 	%p50, %r793, 0;
	@%p50 bra 	$L__BB7_78;
	ld.global.u32 	%r794, [%rd9+280];
	xor.b32  	%r960, %r960, %r794;
	ld.global.u32 	%r795, [%rd9+284];
	xor.b32  	%r1051, %r1051, %r795;
	ld.global.u32 	%r796, [%rd9+288];
	xor.b32  	%r1050, %r1050, %r796;
	ld.global.u32 	%r797, [%rd9+292];
	xor.b32  	%r1049, %r1049, %r797;
	ld.global.u32 	%r798, [%rd9+296];
	xor.b32  	%r956, %r956, %r798;
$L__BB7_78:
	and.b32  	%r800, %r692, 32768;
	setp.eq.s32 	%p51, %r800, 0;
	@%p51 bra 	$L__BB7_80;
	ld.global.u32 	%r801, [%rd9+300];
	xor.b32  	%r960, %r960, %r801;
	ld.global.u32 	%r802, [%rd9+304];
	xor.b32  	%r1051, %r1051, %r802;
	ld.global.u32 	%r803, [%rd9+308];
	xor.b32  	%r1050, %r1050, %r803;
	ld.global.u32 	%r804, [%rd9+312];
	xor.b32  	%r1049, %r1049, %r804;
	ld.global.u32 	%r805, [%rd9+316];
	xor.b32  	%r956, %r956, %r805;
$L__BB7_80:
	add.s32 	%r1047, %r1047, 16;
	setp.ne.s32 	%p52, %r1047, 32;
	@%p52 bra 	$L__BB7_48;
	mad.lo.s32 	%r806, %r1041, -31, %r194;
	add.s32 	%r1041, %r806, 1;
	setp.ne.s32 	%p53, %r1041, 5;
	@%p53 bra 	$L__BB7_47;
	st.local.u32 	[%rd2+4], %r960;
	st.local.v2.u32 	[%rd2+8], {%r1051, %r1050};
	st.local.v2.u32 	[%rd2+16], {%r1049, %r956};
	setp.ne.s64 	%p54, %rd6, 3;
	@%p54 bra 	$L__BB7_120;
	mov.b32 	%r956, 0;
	mov.u32 	%r1141, %r956;
	mov.u32 	%r1142, %r956;
	mov.u32 	%r1143, %r956;
	mov.u32 	%r960, %r956;
	mov.u32 	%r1133, %r956;
$L__BB7_84:
	mul.wide.u32 	%rd25, %r1133, 4;
	add.s64 	%rd26, %rd2, %rd25;
	ld.local.u32 	%r369, [%rd26+4];
	shl.b32 	%r370, %r1133, 5;
	mov.b32 	%r1139, 0;
$L__BB7_85:
	.pragma "nounroll";
	shr.u32 	%r809, %r369, %r1139;
	and.b32  	%r810, %r809, 1;
	setp.eq.b32 	%p55, %r810, 1;
	not.pred 	%p56, %p55;
	add.s32 	%r811, %r370, %r1139;
	mul.lo.s32 	%r812, %r811, 5;
	mul.wide.u32 	%rd27, %r812, 4;
	add.s64 	%rd10, %rd7, %rd27;
	@%p56 bra 	$L__BB7_87;
	ld.global.u32 	%r813, [%rd10];
	xor.b32  	%r960, %r960, %r813;
	ld.global.u32 	%r814, [%rd10+4];
	xor.b32  	%r1143, %r1143, %r814;
	ld.global.u32 	%r815, [%rd10+8];
	xor.b32  	%r1142, %r1142, %r815;
	ld.global.u32 	%r816, [%rd10+12];
	xor.b32  	%r1141, %r1141, %r816;
	ld.global.u32 	%r817, [%rd10+16];
	xor.b32  	%r956, %r956, %r817;
$L__BB7_87:
	and.b32  	%r819, %r809, 2;
	setp.eq.s32 	%p57, %r819, 0;
	@%p57 bra 	$L__BB7_89;
	ld.global.u32 	%r820, [%rd10+20];
	xor.b32  	%r960, %r960, %r820;
	ld.global.u32 	%r821, [%rd10+24];
	xor.b32  	%r1143, %r1143, %r821;
	ld.global.u32 	%r822, [%rd10+28];
	xor.b32  	%r1142, %r1142, %r822;
	ld.global.u32 	%r823, [%rd10+32];
	xor.b32  	%r1141, %r1141, %r823;
	ld.global.u32 	%r824, [%rd10+36];
	xor.b32  	%r956, %r956, %r824;
$L__BB7_89:
	and.b32  	%r826, %r809, 4;
	setp.eq.s32 	%p58, %r826, 0;
	@%p58 bra 	$L__BB7_91;
	ld.global.u32 	%r827, [%rd10+40];
	xor.b32  	%r960, %r960, %r827;
	ld.global.u32 	%r828, [%rd10+44];
	xor.b32  	%r1143, %r1143, %r828;
	ld.global.u32 	%r829, [%rd10+48];
	xor.b32  	%r1142, %r1142, %r829;
	ld.global.u32 	%r830, [%rd10+52];
	xor.b32  	%r1141, %r1141, %r830;
	ld.global.u32 	%r831, [%rd10+56];
	xor.b32  	%r956, %r956, %r831;
$L__BB7_91:
	and.b32  	%r833, %r809, 8;
	setp.eq.s32 	%p59, %r833, 0;
	@%p59 bra 	$L__BB7_93;
	ld.global.u32 	%r834, [%rd10+60];
	xor.b32  	%r960, %r960, %r834;
	ld.global.u32 	%r835, [%rd10+64];
	xor.b32  	%r1143, %r1143, %r835;
	ld.global.u32 	%r836, [%rd10+68];
	xor.b32  	%r1142, %r1142, %r836;
	ld.global.u32 	%r837, [%rd10+72];
	xor.b32  	%r1141, %r1141, %r837;
	ld.global.u32 	%r838, [%rd10+76];
	xor.b32  	%r956, %r956, %r838;
$L__BB7_93:
	and.b32  	%r840, %r809, 16;
	setp.eq.s32 	%p60, %r840, 0;
	@%p60 bra 	$L__BB7_95;
	ld.global.u32 	%r841, [%rd10+80];
	xor.b32  	%r960, %r960, %r841;
	ld.global.u32 	%r842, [%rd10+84];
	xor.b32  	%r1143, %r1143, %r842;
	ld.global.u32 	%r843, [%rd10+88];
	xor.b32  	%r1142, %r1142, %r843;
	ld.global.u32 	%r844, [%rd10+92];
	xor.b32  	%r1141, %r1141, %r844;
	ld.global.u32 	%r845, [%rd10+96];
	xor.b32  	%r956, %r956, %r845;
$L__BB7_95:
	and.b32  	%r847, %r809, 32;
	setp.eq.s32 	%p61, %r847, 0;
	@%p61 bra 	$L__BB7_97;
	ld.global.u32 	%r848, [%rd10+100];
	xor.b32  	%r960, %r960, %r848;
	ld.global.u32 	%r849, [%rd10+104];
	xor.b32  	%r1143, %r1143, %r849;
	ld.global.u32 	%r850, [%rd10+108];
	xor.b32  	%r1142, %r1142, %r850;
	ld.global.u32 	%r851, [%rd10+112];
	xor.b32  	%r1141, %r1141, %r851;
	ld.global.u32 	%r852, [%rd10+116];
	xor.b32  	%r956, %r956, %r852;
$L__BB7_97:
	and.b32  	%r854, %r809, 64;
	setp.eq.s32 	%p62, %r854, 0;
	@%p62 bra 	$L__BB7_99;
	ld.global.u32 	%r855, [%rd10+120];
	xor.b32  	%r960, %r960, %r855;
	ld.global.u32 	%r856, [%rd10+124];
	xor.b32  	%r1143, %r1143, %r856;
	ld.global.u32 	%r857, [%rd10+128];
	xor.b32  	%r1142, %r1142, %r857;
	ld.global.u32 	%r858, [%rd10+132];
	xor.b32  	%r1141, %r1141, %r858;
	ld.global.u32 	%r859, [%rd10+136];
	xor.b32  	%r956, %r956, %r859;
$L__BB7_99:
	and.b32  	%r861, %r809, 128;
	setp.eq.s32 	%p63, %r861, 0;
	@%p63 bra 	$L__BB7_101;
	ld.global.u32 	%r862, [%rd10+140];
	xor.b32  	%r960, %r960, %r862;
	ld.global.u32 	%r863, [%rd10+144];
	xor.b32  	%r1143, %r1143, %r863;
	ld.global.u32 	%r864, [%rd10+148];
	xor.b32  	%r1142, %r1142, %r864;
	ld.global.u32 	%r865, [%rd10+152];
	xor.b32  	%r1141, %r1141, %r865;
	ld.global.u32 	%r866, [%rd10+156];
	xor.b32  	%r956, %r956, %r866;
$L__BB7_101:
	and.b32  	%r868, %r809, 256;
	setp.eq.s32 	%p64, %r868, 0;
	@%p64 bra 	$L__BB7_103;
	ld.global.u32 	%r869, [%rd10+160];
	xor.b32  	%r960, %r960, %r869;
	ld.global.u32 	%r870, [%rd10+164];
	xor.b32  	%r1143, %r1143, %r870;
	ld.global.u32 	%r871, [%rd10+168];
	xor.b32  	%r1142, %r1142, %r871;
	ld.global.u32 	%r872, [%rd10+172];
	xor.b32  	%r1141, %r1141, %r872;
	ld.global.u32 	%r873, [%rd10+176];
	xor.b32  	%r956, %r956, %r873;
$L__BB7_103:
	and.b32  	%r875, %r809, 512;
	setp.eq.s32 	%p65, %r875, 0;
	@%p65 bra 	$L__BB7_105;
	ld.global.u32 	%r876, [%rd10+180];
	xor.b32  	%r960, %r960, %r876;
	ld.global.u32 	%r877, [%rd10+184];
	xor.b32  	%r1143, %r1143, %r877;
	ld.global.u32 	%r878, [%rd10+188];
	xor.b32  	%r1142, %r1142, %r878;
	ld.global.u32 	%r879, [%rd10+192];
	xor.b32  	%r1141, %r1141, %r879;
	ld.global.u32 	%r880, [%rd10+196];
	xor.b32  	%r956, %r956, %r880;
$L__BB7_105:
	and.b32  	%r882, %r809, 1024;
	setp.eq.s32 	%p66, %r882, 0;
	@%p66 bra 	$L__BB7_107;
	ld.global.u32 	%r883, [%rd10+200];
	xor.b32  	%r960, %r960, %r883;
	ld.global.u32 	%r884, [%rd10+204];
	xor.b32  	%r1143, %r1143, %r884;
	ld.global.u32 	%r885, [%rd10+208];
	xor.b32  	%r1142, %r1142, %r885;
	ld.global.u32 	%r886, [%rd10+212];
	xor.b32  	%r1141, %r1141, %r886;
	ld.global.u32 	%r887, [%rd10+216];
	xor.b32  	%r956, %r956, %r887;
$L__BB7_107:
	and.b32  	%r889, %r809, 2048;
	setp.eq.s32 	%p67, %r889, 0;
	@%p67 bra 	$L__BB7_109;
	ld.global.u32 	%r890, [%rd10+220];
	xor.b32  	%r960, %r960, %r890;
	ld.global.u32 	%r891, [%rd10+224];
	xor.b32  	%r1143, %r1143, %r891;
	ld.global.u32 	%r892, [%rd10+228];
	xor.b32  	%r1142, %r1142, %r892;
	ld.global.u32 	%r893, [%rd10+232];
	xor.b32  	%r1141, %r1141, %r893;
	ld.global.u32 	%r894, [%rd10+236];
	xor.b32  	%r956, %r956, %r894;
$L__BB7_109:
	and.b32  	%r896, %r809, 4096;
	setp.eq.s32 	%p68, %r896, 0;
	@%p68 bra 	$L__BB7_111;
	ld.global.u32 	%r897, [%rd10+240];
	xor.b32  	%r960, %r960, %r897;
	ld.global.u32 	%r898, [%rd10+244];
	xor.b32  	%r1143, %r1143, %r898;
	ld.global.u32 	%r899, [%rd10+248];
	xor.b32  	%r1142, %r1142, %r899;
	ld.global.u32 	%r900, [%rd10+252];
	xor.b32  	%r1141, %r1141, %r900;
	ld.global.u32 	%r901, [%rd10+256];
	xor.b32  	%r956, %r956, %r901;
$L__BB7_111:
	and.b32  	%r903, %r809, 8192;
	setp.eq.s32 	%p69, %r903, 0;
	@%p69 bra 	$L__BB7_113;
	ld.global.u32 	%r904, [%rd10+260];
	xor.b32  	%r960, %r960, %r904;
	ld.global.u32 	%r905, [%rd10+264];
	xor.b32  	%r1143, %r1143, %r905;
	ld.global.u32 	%r906, [%rd10+268];
	xor.b32  	%r1142, %r1142, %r906;
	ld.global.u32 	%r907, [%rd10+272];
	xor.b32  	%r1141, %r1141, %r907;
	ld.global.u32 	%r908, [%rd10+276];
	xor.b32  	%r956, %r956, %r908;
$L__BB7_113:
	and.b32  	%r910, %r809, 16384;
	setp.eq.s32 	%p70, %r910, 0;
	@%p70 bra 	$L__BB7_115;
	ld.global.u32 	%r911, [%rd10+280];
	xor.b32  	%r960, %r960, %r911;
	ld.global.u32 	%r912, [%rd10+284];
	xor.b32  	%r1143, %r1143, %r912;
	ld.global.u32 	%r913, [%rd10+288];
	xor.b32  	%r1142, %r1142, %r913;
	ld.global.u32 	%r914, [%rd10+292];
	xor.b32  	%r1141, %r1141, %r914;
	ld.global.u32 	%r915, [%rd10+296];
	xor.b32  	%r956, %r956, %r915;
$L__BB7_115:
	and.b32  	%r917, %r809, 32768;
	setp.eq.s32 	%p71, %r917, 0;
	@%p71 bra 	$L__BB7_117;
	ld.global.u32 	%r918, [%rd10+300];
	xor.b32  	%r960, %r960, %r918;
	ld.global.u32 	%r919, [%rd10+304];
	xor.b32  	%r1143, %r1143, %r919;
	ld.global.u32 	%r920, [%rd10+308];
	xor.b32  	%r1142, %r1142, %r920;
	ld.global.u32 	%r921, [%rd10+312];
	xor.b32  	%r1141, %r1141, %r921;
	ld.global.u32 	%r922, [%rd10+316];
	xor.b32  	%r956, %r956, %r922;
$L__BB7_117:
	add.s32 	%r1139, %r1139, 16;
	setp.ne.s32 	%p72, %r1139, 32;
	@%p72 bra 	$L__BB7_85;
	mad.lo.s32 	%r923, %r1133, -31, %r370;
	add.s32 	%r1133, %r923, 1;
	setp.ne.s32 	%p73, %r1133, 5;
	@%p73 bra 	$L__BB7_84;
	st.local.u32 	[%rd2+4], %r960;
	st.local.v2.u32 	[%rd2+8], {%r1143, %r1142};
	st.local.v2.u32 	[%rd2+16], {%r1141, %r956};
$L__BB7_120:
	shr.u64 	%rd28, %rd5, 2;
	add.s32 	%r943, %r943, 1;
	setp.gt.u64 	%p74, %rd5, 3;
	@%p74 bra 	$L__BB7_8;
$L__BB7_121:
	shr.u32 	%r924, %r960, 2;
	xor.b32  	%r925, %r924, %r960;
	shl.b32 	%r926, %r956, 4;
	shl.b32 	%r927, %r925, 1;
	xor.b32  	%r928, %r927, %r926;
	xor.b32  	%r929, %r928, %r925;
	xor.b32  	%r930, %r929, %r956;
	add.s32 	%r931, %r5, %r930;
	add.s32 	%r932, %r931, 362437;
	rem.u32 	%r933, %r932, %r546;
	add.s32 	%r934, %r933, 1;
	abs.s32 	%r935, %r934;
	add.s32 	%r936, %r935, 7;
	st.shared.u32 	[%r3], %r936;
	mov.b32 	%r937, 0;
	st.global.u32 	[%rd1], %r937;
	mov.pred 	%p78, -1;
$L__BB7_122:
	bar.sync 	0;
	not.pred 	%p77, %p78;
	@%p77 bra 	$L__BB7_124;
	ld.shared.u32 	%r940, [%r3];
	st.global.u32 	[%rd3], %r940;
$L__BB7_124:
	bar.sync 	0;
$L__BB7_125:
	ret;

}


// ===== COMPILED SASS (sm_100) =====

	.target	sm_100

	.elftype	@"ET_EXEC"


//--------------------- .note.nv.tkinfo           --------------------------
	.section	.note.nv.tkinfo,"",@"SHT_NOTE"
	.sectionflags	@"SHF_NOTE_NV_TKINFO"
	.tkinfo
        /*0018*/ 	.word	0x00000002
        /*0030*/ 	.string	""
        /*0030*/ 	.string	"ptxas"
        /*0030*/ 	.string	"Cuda compilation tools, release 13.0, V13.0.88"
        /*0030*/ 	.string	"Build cuda_13.0.r13.0/compiler.36424714_0"
        /*0030*/ 	.string	"-arch sm_100 -m 64 "



//--------------------- .note.nv.cuinfo           --------------------------
	.section	.note.nv.cuinfo,"",@"SHT_NOTE"
	.sectionflags	@"SHF_NOTE_NV_CUINFO"
        /*0018*/ 	.short	0x0002
        /*001a*/ 	.short	0x0064
        /*001c*/ 	.short	0x0082
	.zero		2


//--------------------- .nv.info                  --------------------------
	.section	.nv.info,"",@"SHT_CUDA_INFO"
	.align	4


	//----- nvinfo : EIATTR_REGCOUNT
	.align		4
        /*0000*/ 	.byte	0x04, 0x2f
        /*0002*/ 	.short	(.L_10 - .L_9)
	.align		4
.L_9:
        /*0004*/ 	.word	index@(_Z20kernelGenerarTableroPiiiiiii)
        /*0008*/ 	.word	0x0000001f


	//----- nvinfo : EIATTR_FRAME_SIZE
	.align		4
.L_10:
        /*000c*/ 	.byte	0x04, 0x11
        /*000e*/ 	.short	(.L_12 - .L_11)
	.align		4
.L_11:
        /*0010*/ 	.word	index@(_Z20kernelGenerarTableroPiiiiiii)
        /*0014*/ 	.word	0x00000030


	//----- nvinfo : EIATTR_REGCOUNT
	.align		4
.L_12:
        /*0018*/ 	.byte	0x04, 0x2f
        /*001a*/ 	.short	(.L_14 - .L_13)
	.align		4
.L_13:
        /*001c*/ 	.word	index@(_Z11kernelBombaPiiii)
        /*0020*/ 	.word	0x00000014


	//----- nvinfo : EIATTR_FRAME_SIZE
	.align		4
.L_14:
        /*0024*/ 	.byte	0x04, 0x11
        /*0026*/ 	.short	(.L_16 - .L_15)
	.align		4
.L_15:
        /*0028*/ 	.word	index@(_Z11kernelBombaPiiii)
        /*002c*/ 	.word	0x00000000


	//----- nvinfo : EIATTR_REGCOUNT
	.align		4
.L_16:
        /*0030*/ 	.byte	0x04, 0x2f
        /*0032*/ 	.short	(.L_18 - .L_17)
	.align		4
.L_17:
        /*0034*/ 	.word	index@(_Z9kernelTNTPiiii)
        /*0038*/ 	.word	0x00000015


	//----- nvinfo : EIATTR_FRAME_SIZE
	.align		4
.L_18:
        /*003c*/ 	.byte	0x04, 0x11
        /*003e*/ 	.short	(.L_20 - .L_19)
	.align		4
.L_19:
        /*0040*/ 	.word	index@(_Z9kernelTNTPiiii)
        /*0044*/ 	.word	0x00000000


	//----- nvinfo : EIATTR_REGCOUNT
	.align		4
.L_20:
        /*0048*/ 	.byte	0x04, 0x2f
        /*004a*/ 	.short	(.L_22 - .L_21)
	.align		4
.L_21:
        /*004c*/ 	.word	index@(_Z18kernelRompeCabezasPiiiii)
        /*0050*/ 	.word	0x00000010


	//----- nvinfo : EIATTR_FRAME_SIZE
	.align		4
.L_22:
        /*0054*/ 	.byte	0x04, 0x11
        /*0056*/ 	.short	(.L_24 - .L_23)
	.align		4
.L_23:
        /*0058*/ 	.word	index@(_Z18kernelRompeCabezasPiiiii)
        /*005c*/ 	.word	0x00000000


	//----- nvinfo : EIATTR_REGCOUNT
	.align		4
.L_24:
        /*0060*/ 	.byte	0x04, 0x2f
        /*0062*/ 	.short	(.L_26 - .L_25)
	.align		4
.L_25:
        /*0064*/ 	.word	index@(_Z26kernelReemplazarPosicionesPiiiiiS_)
        /*0068*/ 	.word	0x0000001f


	//----- nvinfo : EIATTR_FRAME_SIZE
	.align		4
.L_26:
        /*006c*/ 	.byte	0x04, 0x11
        /*006e*/ 	.short	(.L_28 - .L_27)
	.align		4
.L_27:
        /*0070*/ 	.word	index@(_Z26kernelReemplazarPosicionesPiiiiiS_)
        /*0074*/ 	.word	0x00000060


	//----- nvinfo : EIATTR_REGCOUNT
	.align		4
.L_28:
        /*0078*/ 	.byte	0x04, 0x2f
        /*007a*/ 	.short	(.L_30 - .L_29)
	.align		4
.L_29:
        /*007c*/ 	.word	index@(_Z22kernelEncontrarCaminosPiiiS_iPbi)
        /*0080*/ 	.word	0x00000023


	//----- nvinfo : EIATTR_FRAME_SIZE
	.align		4
.L_30:
        /*0084*/ 	.byte	0x04, 0x11
        /*0086*/ 	.short	(.L_32 - .L_31)
	.align		4
.L_31:
        /*0088*/ 	.word	index@(_Z22kernelEncontrarCaminosPiiiS_iPbi)
        /*008c*/ 	.word	0x00000000


	//----- nvinfo : EIATTR_REGCOUNT
	.align		4
.L_32:
        /*0090*/ 	.byte	0x04, 0x2f
        /*0092*/ 	.short	(.L_34 - .L_33)
	.align		4
.L_33:
        /*0094*/ 	.word	index@(_Z20kernelEncontrarBombaPiiiiS_S_)
        /*0098*/ 	.word	0x00000014


	//----- nvinfo : EIATTR_FRAME_SIZE
	.align		4
.L_34:
        /*009c*/ 	.byte	0x04, 0x11
        /*009e*/ 	.short	(.L_36 - .L_35)
	.align		4
.L_35:
        /*00a0*/ 	.word	index@(_Z20kernelEncontrarBombaPiiiiS_S_)
        /*00a4*/ 	.word	0x00000000


	//----- nvinfo : EIATTR_REGCOUNT
	.align		4
.L_36:
        /*00a8*/ 	.byte	0x04, 0x2f
        /*00aa*/ 	.short	(.L_38 - .L_37)
	.align		4
.L_37:
        /*00ac*/ 	.word	index@(_Z30kernelEncontrarRompecabezasTNTPiiiiS_ii)
        /*00b0*/ 	.word	0x0000001f


	//----- nvinfo : EIATTR_FRAME_SIZE
	.align		4
.L_38:
        /*00b4*/ 	.byte	0x04, 0x11
        /*00b6*/ 	.short	(.L_40 - .L_39)
	.align		4
.L_39:
        /*00b8*/ 	.word	index@(_Z30kernelEncontrarRompecabezasTNTPiiiiS_ii)
        /*00bc*/ 	.word	0x00000030


	//----- nvinfo : EIATTR_MIN_STACK_SIZE
	.align		4
.L_40:
        /*00c0*/ 	.byte	0x04, 0x12
        /*00c2*/ 	.short	(.L_42 - .L_41)
	.align		4
.L_41:
        /*00c4*/ 	.word	index@(_Z30kernelEncontrarRompecabezasTNTPiiiiS_ii)
        /*00c8*/ 	.word	0x00000030


	//----- nvinfo : EIATTR_MIN_STACK_SIZE
	.align		4
.L_42:
        /*00cc*/ 	.byte	0x04, 0x12
        /*00ce*/ 	.short	(.L_44 - .L_43)
	.align		4
.L_43:
        /*00d0*/ 	.word	index@(_Z20kernelEncontrarBombaPiiiiS_S_)
        /*00d4*/ 	.word	0x00000000


	//----- nvinfo : EIATTR_MIN_STACK_SIZE
	.align		4
.L_44:
        /*00d8*/ 	.byte	0x04, 0x12
        /*00da*/ 	.short	(.L_46 - .L_45)
	.align		4
.L_45:
        /*00dc*/ 	.word	index@(_Z22kernelEncontrarCaminosPiiiS_iPbi)
        /*00e0*/ 	.word	0x00000000


	//----- nvinfo : EIATTR_MIN_STACK_SIZE
	.align		4
.L_46:
        /*00e4*/ 	.byte	0x04, 0x12
        /*00e6*/ 	.short	(.L_48 - .L_47)
	.align		4
.L_47:
        /*00e8*/ 	.word	index@(_Z26kernelReemplazarPosicionesPiiiiiS_)
        /*00ec*/ 	.word	0x00000060


	//----- nvinfo : EIATTR_MIN_STACK_SIZE
	.align		4
.L_48:
        /*00f0*/ 	.byte	0x04, 0x12
        /*00f2*/ 	.short	(.L_50 - .L_49)
	.align		4
.L_49:
        /*00f4*/ 	.word	index@(_Z18kernelRompeCabezasPiiiii)
        /*00f8*/ 	.word	0x00000000


	//----- nvinfo : EIATTR_MIN_STACK_SIZE
	.align		4
.L_50:
        /*00fc*/ 	.byte	0x04, 0x12
        /*00fe*/ 	.short	(.L_52 - .L_51)
	.align		4
.L_51:
        /*0100*/ 	.word	index@(_Z9kernelTNTPiiii)
        /*0104*/ 	.word	0x00000000


	//----- nvinfo : EIATTR_MIN_STACK_SIZE
	.align		4
.L_52:
        /*0108*/ 	.byte	0x04, 0x12
        /*010a*/ 	.short	(.L_54 - .L_53)
	.align		4
.L_53:
        /*010c*/ 	.word	index@(_Z11kernelBombaPiiii)
        /*0110*/ 	.word	0x00000000


	//----- nvinfo : EIATTR_MIN_STACK_SIZE
	.align		4
.L_54:
        /*0114*/ 	.byte	0x04, 0x12
        /*0116*/ 	.short	(.L_56 - .L_55)
	.align		4
.L_55:
        /*0118*/ 	.word	index@(_Z20kernelGenerarTableroPiiiiiii)
        /*011c*/ 	.word	0x00000030
.L_56:


//--------------------- .nv.compat                --------------------------
	.section	.nv.compat,"",@"SHT_CUDA_COMPAT_INFO"
	.align	4
        /*0000*/ 	.byte	0x02, 0x09, 0x00, 0x00, 0x02, 0x02, 0x01, 0x00, 0x02, 0x05, 0x05, 0x00, 0x03, 0x07, 0x01, 0x01
        /*0010*/ 	.byte	0x02, 0x03, 0x00, 0x00, 0x02, 0x06, 0x01, 0x00, 0x04, 0x0b, 0x08, 0x00, 0x09, 0x00, 0x00, 0x00
        /*0020*/ 	.byte	0x00, 0x00, 0x00, 0x00


//--------------------- .nv.info._Z30kernelEncontrarRompecabezasTNTPiiiiS_ii --------------------------
	.section	.nv.info._Z30kernelEncontrarRompecabezasTNTPiiiiS_ii,"",@"SHT_CUDA_INFO"
	.sectionflags	@""
	.align	4


	//----- nvinfo : EIATTR_CUDA_API_VERSION
	.align		4
        /*0000*/ 	.byte	0x04, 0x37
        /*0002*/ 	.short	(.L_58 - .L_57)
.L_57:
        /*0004*/ 	.word	0x00000082


	//----- nvinfo : EIATTR_KPARAM_INFO
	.align		4
.L_58:
        /*0008*/ 	.byte	0x04, 0x17
        /*000a*/ 	.short	(.L_60 - .L_59)
.L_59:
        /*000c*/ 	.word	0x00000000
        /*0010*/ 	.short	0x0006
        /*0012*/ 	.short	0x0024
        /*0014*/ 	.byte	0x00, 0xf0, 0x11, 0x00


	//----- nvinfo : EIATTR_KPARAM_INFO
	.align		4
.L_60:
        /*0018*/ 	.byte	0x04, 0x17
        /*001a*/ 	.short	(.L_62 - .L_61)
.L_61:
        /*001c*/ 	.word	0x00000000
        /*0020*/ 	.short	0x0005
        /*0022*/ 	.short	0x0020
        /*0024*/ 	.byte	0x00, 0xf0, 0x11, 0x00


	//----- nvinfo : EIATTR_KPARAM_INFO
	.align		4
.L_62:
        /*0028*/ 	.byte	0x04, 0x17
        /*002a*/ 	.short	(.L_64 - .L_63)
.L_63:
        /*002c*/ 	.word	0x00000000
        /*0030*/ 	.short	0x0004
        /*0032*/ 	.short	0x0018
        /*0034*/ 	.byte	0x00, 0xf5, 0x21, 0x00


	//----- nvinfo : EIATTR_KPARAM_INFO
	.align		4
.L_64:
        /*0038*/ 	.byte	0x04, 0x17
        /*003a*/ 	.short	(.L_66 - .L_65)
.L_65:
        /*003c*/ 	.word	0x00000000
        /*0040*/ 	.short	0x0003
        /*0042*/ 	.short	0x0010
        /*0044*/ 	.byte	0x00, 0xf0, 0x11, 0x00


	//----- nvinfo : EIATTR_KPARAM_INFO
	.align		4
.L_66:
        /*0048*/ 	.byte	0x04, 0x17
        /*004a*/ 	.short	(.L_68 - .L_67)
.L_67:
        /*004c*/ 	.word	0x00000000
        /*0050*/ 	.short	0x0002
        /*0052*/ 	.short	0x000c
        /*0054*/ 	.byte	0x00, 0xf0, 0x11, 0x00


	//----- nvinfo : EIATTR_KPARAM_INFO
	.align		4
.L_68:
        /*0058*/ 	.byte	0x04, 0x17
        /*005a*/ 	.short	(.L_70 - .L_69)
.L_69:
        /*005c*/ 	.word	0x00000000
        /*0060*/ 	.short	0x0001
        /*0062*/ 	.short	0x0008
        /*0064*/ 	.byte	0x00, 0xf0, 0x11, 0x00


	//----- nvinfo : EIATTR_KPARAM_INFO
	.align		4
.L_70:
        /*0068*/ 	.byte	0x04, 0x17
        /*006a*/ 	.short	(.L_72 - .L_71)
.L_71:
        /*006c*/ 	.word	0x00000000
        /*0070*/ 	.short	0x0000
        /*0072*/ 	.short	0x0000
        /*0074*/ 	.byte	0x00, 0xf5, 0x21, 0x00


	//----- nvinfo : EIATTR_SPARSE_MMA_MASK
	.align		4
.L_72:
        /*0078*/ 	.byte	0x03, 0x50
        /*007a*/ 	.short	0x0000


	//----- nvinfo : EIATTR_MAXREG_COUNT
	.align		4
        /*007c*/ 	.byte	0x03, 0x1b
        /*007e*/ 	.short	0x00ff


	//----- nvinfo : EIATTR_NUM_BARRIERS
	.align		4
        /*0080*/ 	.byte	0x02, 0x4c
        /*0082*/ 	.byte	0x01
	.zero		1


	//----- nvinfo : EIATTR_MERCURY_ISA_VERSION
	.align		4
        /*0084*/ 	.byte	0x03, 0x5f
        /*0086*/ 	.short	0x0101


	//----- nvinfo : EIATTR_INT_WARP_WIDE_INSTR_OFFSETS
	.align		4
        /*0088*/ 	.byte	0x04, 0x31
        /*008a*/ 	.short	(.L_74 - .L_73)


	//   ....[0]....
.L_73:
        /*008c*/ 	.word	0x00000240


	//----- nvinfo : EIATTR_VRC_CTA_INIT_COUNT
	.align		4
.L_74:
        /*0090*/ 	.byte	0x02, 0x4a
	.zero		1
	.zero		1


	//----- nvinfo : EIATTR_EXIT_INSTR_OFFSETS
	.align		4
        /*0094*/ 	.byte	0x04, 0x1c
        /*0096*/ 	.short	(.L_76 - .L_75)


	//   ....[0]....
.L_75:
        /*0098*/ 	.word	0x000000d0


	//   ....[1]....
        /*009c*/ 	.word	0x00002b90


	//----- nvinfo : EIATTR_CRS_STACK_SIZE
	.align		4
.L_76:
        /*00a0*/ 	.byte	0x04, 0x1e
        /*00a2*/ 	.short	(.L_78 - .L_77)
.L_77:
        /*00a4*/ 	.word	0x00000000


	//----- nvinfo : EIATTR_CBANK_PARAM_SIZE
	.align		4
.L_78:
        /*00a8*/ 	.byte	0x03, 0x19
        /*00aa*/ 	.short	0x0028


	//----- nvinfo : EIATTR_PARAM_CBANK
	.align		4
        /*00ac*/ 	.byte	0x04, 0x0a
        /*00ae*/ 	.short	(.L_80 - .L_79)
	.align		4
.L_79:
        /*00b0*/ 	.word	index@(.nv.constant0._Z30kernelEncontrarRompecabezasTNTPiiiiS_ii)
        /*00b4*/ 	.short	0x0380
        /*00b6*/ 	.short	0x0028


	//----- nvinfo : EIATTR_SW_WAR
	.align		4
.L_80:
        /*00b8*/ 	.byte	0x04, 0x36
        /*00ba*/ 	.short	(.L_82 - .L_81)
.L_81:
        /*00bc*/ 	.word	0x00000008
.L_82:


//--------------------- .nv.info._Z20kernelEncontrarBombaPiiiiS_S_ --------------------------
	.section	.nv.info._Z20kernelEncontrarBombaPiiiiS_S_,"",@"SHT_CUDA_INFO"
	.sectionflags	@""
	.align	4


	//----- nvinfo : EIATTR_CUDA_API_VERSION
	.align		4
        /*0000*/ 	.byte	0x04, 0x37
        /*0002*/ 	.short	(.L_84 - .L_83)
.L_83:
        /*0004*/ 	.word	0x00000082


	//----- nvinfo : EIATTR_KPARAM_INFO
	.align		4
.L_84:
        /*0008*/ 	.byte	0x04, 0x17
        /*000a*/ 	.short	(.L_86 - .L_85)
.L_85:
        /*000c*/ 	.word	0x00000000
        /*0010*/ 	.short	0x0005
        /*0012*/ 	.short	0x0020
        /*0014*/ 	.byte	0x00, 0xf5, 0x21, 0x00


	//----- nvinfo : EIATTR_KPARAM_INFO
	.align		4
.L_86:
        /*0018*/ 	.byte	0x04, 0x17
        /*001a*/ 	.short	(.L_88 - .L_87)
.L_87:
        /*001c*/ 	.word	0x00000000
        /*0020*/ 	.short	0x0004
        /*0022*/ 	.short	0x0018
        /*0024*/ 	.byte	0x00, 0xf5, 0x21, 0x00


	//----- nvinfo : EIATTR_KPARAM_INFO
	.align		4
.L_88:
        /*0028*/ 	.byte	0x04, 0x17
        /*002a*/ 	.short	(.L_90 - .L_89)
.L_89:
        /*002c*/ 	.word	0x00000000
        /*0030*/ 	.short	0x0003
        /*0032*/ 	.short	0x0010
        /*0034*/ 	.byte	0x00, 0xf0, 0x11, 0x00


	//----- nvinfo : EIATTR_KPARAM_INFO
	.align		4
.L_90:
        /*0038*/ 	.byte	0x04, 0x17
        /*003a*/ 	.short	(.L_92 - .L_91)
.L_91:
        /*003c*/ 	.word	0x00000000
        /*0040*/ 	.short	0x0002
        /*0042*/ 	.short	0x000c
        /*0044*/ 	.byte	0x00, 0xf0, 0x11, 0x00


	//----- nvinfo : EIATTR_KPARAM_INFO
	.align		4
.L_92:
        /*0048*/ 	.byte	0x04, 0x17
        /*004a*/ 	.short	(.L_94 - .L_93)
.L_93:
        /*004c*/ 	.word	0x00000000
        /*0050*/ 	.short	0x0001
        /*0052*/ 	.short	0x0008
        /*0054*/ 	.byte	0x00, 0xf0, 0x11, 0x00


	//----- nvinfo : EIATTR_KPARAM_INFO
	.align		4
.L_94:
        /*0058*/ 	.byte	0x04, 0x17
        /*005a*/ 	.short	(.L_96 - .L_95)
.L_95:
        /*005c*/ 	.word	0x00000000
        /*0060*/ 	.short	0x0000
        /*0062*/ 	.short	0x0000
        /*0064*/ 	.byte	0x00, 0xf5, 0x21, 0x00


	//----- nvinfo : EIATTR_SPARSE_MMA_MASK
	.align		4
.L_96:
        /*0068*/ 	.byte	0x03, 0x50
        /*006a*/ 	.short	0x0000


	//----- nvinfo : EIATTR_MAXREG_COUNT
	.align		4
        /*006c*/ 	.byte	0x03, 0x1b
        /*006e*/ 	.short	0x00ff


	//----- nvinfo : EIATTR_NUM_BARRIERS
	.align		4
        /*0070*/ 	.byte	0x02, 0x4c
        /*0072*/ 	.byte	0x01
	.zero		1


	//----- nvinfo : EIATTR_MERCURY_ISA_VERSION
	.align		4
        /*0074*/ 	.byte	0x03, 0x5f
        /*0076*/ 	.short	0x0101


	//----- nvinfo : EIATTR_INT_WARP_WIDE_INSTR_OFFSETS
	.align		4
        /*0078*/ 	.byte	0x04, 0x31
        /*007a*/ 	.short	(.L_98 - .L_97)


	//   ....[0]....
.L_97:
        /*007c*/ 	.word	0x00000560


	//   ....[1]....
        /*0080*/ 	.word	0x00000620


	//----- nvinfo : EIATTR_VRC_CTA_INIT_COUNT
	.align		4
.L_98:
        /*0084*/ 	.byte	0x02, 0x4a
	.zero		1
	.zero		1


	//----- nvinfo : EIATTR_EXIT_INSTR_OFFSETS
	.align		4
        /*0088*/ 	.byte	0x04, 0x1c
        /*008a*/ 	.short	(.L_100 - .L_99)


	//   ....[0]....
.L_99:
        /*008c*/ 	.word	0x000006f0


	//   ....[1]....
        /*0090*/ 	.word	0x00000750


	//   ....[2]....
        /*0094*/ 	.word	0x00000780


	//----- nvinfo : EIATTR_CRS_STACK_SIZE
	.align		4
.L_100:
        /*0098*/ 	.byte	0x04, 0x1e
        /*009a*/ 	.short	(.L_102 - .L_101)
.L_101:
        /*009c*/ 	.word	0x00000000


	//----- nvinfo : EIATTR_CBANK_PARAM_SIZE
	.align		4
.L_102:
        /*00a0*/ 	.byte	0x03, 0x19
        /*00a2*/ 	.short	0x0028


	//----- nvinfo : EIATTR_PARAM_CBANK
	.align		4
        /*00a4*/ 	.byte	0x04, 0x0a
        /*00a6*/ 	.short	(.L_104 - .L_103)
	.align		4
.L_103:
        /*00a8*/ 	.word	index@(.nv.constant0._Z20kernelEncontrarBombaPiiiiS_S_)
        /*00ac*/ 	.short	0x0380
        /*00ae*/ 	.short	0x0028


	//----- nvinfo : EIATTR_SW_WAR
	.align		4
.L_104:
        /*00b0*/ 	.byte	0x04, 0x36
        /*00b2*/ 	.short	(.L_106 - .L_105)
.L_105:
        /*00b4*/ 	.word	0x00000008
.L_106:


//--------------------- .nv.info._Z22kernelEncontrarCaminosPiiiS_iPbi --------------------------
	.section	.nv.info._Z22kernelEncontrarCaminosPiiiS_iPbi,"",@"SHT_CUDA_INFO"
	.sectionflags	@""
	.align	4


	//----- nvinfo : EIATTR_CUDA_API_VERSION
	.align		4
        /*0000*/ 	.byte	0x04, 0x37
        /*0002*/ 	.short	(.L_108 - .L_107)
.L_107:
        /*0004*/ 	.word	0x00000082


	//----- nvinfo : EIATTR_KPARAM_INFO
	.align		4
.L_108:
        /*0008*/ 	.byte	0x04, 0x17
        /*000a*/ 	.short	(.L_110 - .L_109)
.L_109:
        /*000c*/ 	.word	0x00000000
        /*0010*/ 	.short	0x0006
        /*0012*/ 	.short	0x0028
        /*0014*/ 	.byte	0x00, 0xf0, 0x11, 0x00


	//----- nvinfo : EIATTR_KPARAM_INFO
	.align		4
.L_110:
        /*0018*/ 	.byte	0x04, 0x17
        /*001a*/ 	.short	(.L_112 - .L_111)
.L_111:
        /*001c*/ 	.word	0x00000000
        /*0020*/ 	.short	0x0005
        /*0022*/ 	.short	0x0020
        /*0024*/ 	.byte	0x00, 0xf5, 0x21, 0x00


	//----- nvinfo : EIATTR_KPARAM_INFO
	.align		4
.L_112:
        /*0028*/ 	.byte	0x04, 0x17
        /*002a*/ 	.short	(.L_114 - .L_113)
.L_113:
        /*002c*/ 	.word	0x00000000
        /*0030*/ 	.short	0x0004
        /*0032*/ 	.short	0x0018
        /*0034*/ 	.byte	0x00, 0xf0, 0x11, 0x00


	//----- nvinfo : EIATTR_KPARAM_INFO
	.align		4
.L_114:
        /*0038*/ 	.byte	0x04, 0x17
        /*003a*/ 	.short	(.L_116 - .L_115)
.L_115:
        /*003c*/ 	.word	0x00000000
        /*0040*/ 	.short	0x0003
        /*0042*/ 	.short	0x0010
        /*0044*/ 	.byte	0x00, 0xf5, 0x21, 0x00


	//----- nvinfo : EIATTR_KPARAM_INFO
	.align		4
.L_116:
        /*0048*/ 	.byte	0x04, 0x17
        /*004a*/ 	.short	(.L_118 - .L_117)
.L_117:
        /*004c*/ 	.word	0x00000000
        /*0050*/ 	.short	0x0002
        /*0052*/ 	.short	0x000c
        /*0054*/ 	.byte	0x00, 0xf0, 0x11, 0x00


	//----- nvinfo : EIATTR_KPARAM_INFO
	.align		4
.L_118:
        /*0058*/ 	.byte	0x04, 0x17
        /*005a*/ 	.short	(.L_120 - .L_119)
.L_119:
        /*005c*/ 	.word	0x00000000
        /*0060*/ 	.short	0x0001
        /*0062*/ 	.short	0x0008
        /*0064*/ 	.byte	0x00, 0xf0, 0x11, 0x00


	//----- nvinfo : EIATTR_KPARAM_INFO
	.align		4
.L_120:
        /*0068*/ 	.byte	0x04, 0x17
        /*006a*/ 	.short	(.L_122 - .L_121)
.L_121:
        /*006c*/ 	.word	0x00000000
        /*0070*/ 	.short	0x0000
        /*0072*/ 	.short	0x0000
        /*0074*/ 	.byte	0x00, 0xf5, 0x21, 0x00


	//----- nvinfo : EIATTR_SPARSE_MMA_MASK
	.align		4
.L_122:
        /*0078*/ 	.byte	0x03, 0x50
        /*007a*/ 	.short	0x0000


	//----- nvinfo : EIATTR_MAXREG_COUNT
	.align		4
        /*007c*/ 	.byte	0x03, 0x1b
        /*007e*/ 	.short	0x00ff


	//----- nvinfo : EIATTR_NUM_BARRIERS
	.align		4
        /*0080*/ 	.byte	0x02, 0x4c
        /*0082*/ 	.byte	0x01
	.zero		1


	//----- nvinfo : EIATTR_MERCURY_ISA_VERSION
	.align		4
        /*0084*/ 	.byte	0x03, 0x5f
        /*0086*/ 	.short	0x0101


	//----- nvinfo : EIATTR_INT_WARP_WIDE_INSTR_OFFSETS
	.align		4
        /*0088*/ 	.byte	0x04, 0x31
        /*008a*/ 	.short	(.L_124 - .L_123)


	//   ....[0]....
.L_123:
        /*008c*/ 	.word	0x00001140


	//----- nvinfo : EIATTR_VRC_CTA_INIT_COUNT
	.align		4
.L_124:
        /*0090*/ 	.byte	0x02, 0x4a
	.zero		1
	.zero		1


	//----- nvinfo : EIATTR_EXIT_INSTR_OFFSETS
	.align		4
        /*0094*/ 	.byte	0x04, 0x1c
        /*0096*/ 	.short	(.L_126 - .L_125)


	//   ....[0]....
.L_125:
        /*0098*/ 	.word	0x00001310


	//----- nvinfo : EIATTR_CRS_STACK_SIZE
	.align		4
.L_126:
        /*009c*/ 	.byte	0x04, 0x1e
        /*009e*/ 	.short	(.L_128 - .L_127)
.L_127:
        /*00a0*/ 	.word	0x00000000


	//----- nvinfo : EIATTR_CBANK_PARAM_SIZE
	.align		4
.L_128:
        /*00a4*/ 	.byte	0x03, 0x19
        /*00a6*/ 	.short	0x002c


	//----- nvinfo : EIATTR_PARAM_CBANK
	.align		4
        /*00a8*/ 	.byte	0x04, 0x0a
        /*00aa*/ 	.short	(.L_130 - .L_129)
	.align		4
.L_129:
        /*00ac*/ 	.word	index@(.nv.constant0._Z22kernelEncontrarCaminosPiiiS_iPbi)
        /*00b0*/ 	.short	0x0380
        /*00b2*/ 	.short	0x002c


	//----- nvinfo : EIATTR_SW_WAR
	.align		4
.L_130:
        /*00b4*/ 	.byte	0x04, 0x36
        /*00b6*/ 	.short	(.L_132 - .L_131)
.L_131:
        /*00b8*/ 	.word	0x00000008
.L_132:


//--------------------- .nv.info._Z26kernelReemplazarPosicionesPiiiiiS_ --------------------------
	.section	.nv.info._Z26kernelReemplazarPosicionesPiiiiiS_,"",@"SHT_CUDA_INFO"
	.sectionflags	@""
	.align	4


	//----- nvinfo : EIATTR_CUDA_API_VERSION
	.align		4
        /*0000*/ 	.byte	0x04, 0x37
        /*0002*/ 	.short	(.L_134 - .L_133)
.L_133:
        /*0004*/ 	.word	0x00000082


	//----- nvinfo : EIATTR_KPARAM_INFO
	.align		4
.L_134:
        /*0008*/ 	.byte	0x04, 0x17
        /*000a*/ 	.short	(.L_136 - .L_135)
.L_135:
        /*000c*/ 	.word	0x00000000
        /*0010*/ 	.short	0x0005
        /*0012*/ 	.short	0x0018
        /*0014*/ 	.byte	0x00, 0xf5, 0x21, 0x00


	//----- nvinfo : EIATTR_KPARAM_INFO
	.align		4
.L_136:
        /*0018*/ 	.byte	0x04, 0x17
        /*001a*/ 	.short	(.L_138 - .L_137)
.L_137:
        /*001c*/ 	.word	0x00000000
        /*0020*/ 	.short	0x0004
        /*0022*/ 	.short	0x0014
        /*0024*/ 	.byte	0x00, 0xf0, 0x11, 0x00


	//----- nvinfo : EIATTR_KPARAM_INFO
	.align		4
.L_138:
        /*0028*/ 	.byte	0x04, 0x17
        /*002a*/ 	.short	(.L_140 - .L_139)
.L_139:
        /*002c*/ 	.word	0x00000000
        /*0030*/ 	.short	0x0003
        /*0032*/ 	.short	0x0010
        /*0034*/ 	.byte	0x00, 0xf0, 0x11, 0x00


	//----- nvinfo : EIATTR_KPARAM_INFO
	.align		4
.L_140:
        /*0038*/ 	.byte	0x04, 0x17
        /*003a*/ 	.short	(.L_142 - .L_141)
.L_141:
        /*003c*/ 	.word	0x00000000
        /*0040*/ 	.short	0x0002
        /*0042*/ 	.short	0x000c
        /*0044*/ 	.byte	0x00, 0xf0, 0x11, 0x00


	//----- nvinfo : EIATTR_KPARAM_INFO
	.align		4
.L_142:
        /*0048*/ 	.byte	0x04, 0x17
        /*004a*/ 	.short	(.L_144 - .L_143)
.L_143:
        /*004c*/ 	.word	0x00000000
        /*0050*/ 	.short	0x0001
        /*0052*/ 	.short	0x0008
        /*0054*/ 	.byte	0x00, 0xf0, 0x11, 0x00


	//----- nvinfo : EIATTR_KPARAM_INFO
	.align		4
.L_144:
        /*0058*/ 	.byte	0x04, 0x17
        /*005a*/ 	.short	(.L_146 - .L_145)
.L_145:
        /*005c*/ 	.word	0x00000000
        /*0060*/ 	.short	0x0000
        /*0062*/ 	.short	0x0000
        /*0064*/ 	.byte	0x00, 0xf5, 0x21, 0x00


	//----- nvinfo : EIATTR_SPARSE_MMA_MASK
	.align		4
.L_146:
        /*0068*/ 	.byte	0x03, 0x50
        /*006a*/ 	.short	0x0000


	//----- nvinfo : EIATTR_MAXREG_COUNT
	.align		4
        /*006c*/ 	.byte	0x03, 0x1b
        /*006e*/ 	.short	0x00ff


	//----- nvinfo : EIATTR_NUM_BARRIERS
	.align		4
        /*0070*/ 	.byte	0x02, 0x4c
        /*0072*/ 	.byte	0x01
	.zero		1


	//----- nvinfo : EIATTR_MERCURY_ISA_VERSION
	.align		4
        /*0074*/ 	.byte	0x03, 0x5f
        /*0076*/ 	.short	0x0101


	//----- nvinfo : EIATTR_INT_WARP_WIDE_INSTR_OFFSETS
	.align		4
        /*0078*/ 	.byte	0x04, 0x31
        /*007a*/ 	.short	(.L_148 - .L_147)


	//   ....[0]....
.L_147:
        /*007c*/ 	.word	0x00000790


	//   ....[1]....
        /*0080*/ 	.word	0x00002df0


	//   ....[2]....
        /*0084*/ 	.word	0x00003360


	//   ....[3]....
        /*0088*/ 	.word	0x00005a00


	//----- nvinfo : EIATTR_VRC_CTA_INIT_COUNT
	.align		4
.L_148:
        /*008c*/ 	.byte	0x02, 0x4a
	.zero		1
	.zero		1


	//----- nvinfo : EIATTR_EXIT_INSTR_OFFSETS
	.align		4
        /*0090*/ 	.byte	0x04, 0x1c
        /*0092*/ 	.short	(.L_150 - .L_149)


	//   ....[0]....
.L_149:
        /*0094*/ 	.word	0x00000650


	//   ....[1]....
        /*0098*/ 	.word	0x000030d0


	//   ....[2]....
        /*009c*/ 	.word	0x00003100


	//   ....[3]....
        /*00a0*/ 	.word	0x00003130


	//   ....[4]....
        /*00a4*/ 	.word	0x000033e0


	//   ....[5]....
        /*00a8*/ 	.word	0x000033f0


	//   ....[6]....
        /*00ac*/ 	.word	0x00005c10


	//----- nvinfo : EIATTR_CRS_STACK_SIZE
	.align		4
.L_150:
        /*00b0*/ 	.byte	0x04, 0x1e
        /*00b2*/ 	.short	(.L_152 - .L_151)
.L_151:
        /*00b4*/ 	.word	0x00000000


	//----- nvinfo : EIATTR_CBANK_PARAM_SIZE
	.align		4
.L_152:
        /*00b8*/ 	.byte	0x03, 0x19
        /*00ba*/ 	.short	0x0020


	//----- nvinfo : EIATTR_PARAM_CBANK
	.align		4
        /*00bc*/ 	.byte	0x04, 0x0a
        /*00be*/ 	.short	(.L_154 - .L_153)
	.align		4
.L_153:
        /*00c0*/ 	.word	index@(.nv.constant0._Z26kernelReemplazarPosicionesPiiiiiS_)
        /*00c4*/ 	.short	0x0380
        /*00c6*/ 	.short	0x0020


	//----- nvinfo : EIATTR_SW_WAR
	.align		4
.L_154:
        /*00c8*/ 	.byte	0x04, 0x36
        /*00ca*/ 	.short	(.L_156 - .L_155)
.L_155:
        /*00cc*/ 	.word	0x00000008
.L_156:


//--------------------- .nv.info._Z18kernelRompeCabezasPiiiii --------------------------
	.section	.nv.info._Z18kernelRompeCabezasPiiiii,"",@"SHT_CUDA_INFO"
	.sectionflags	@""
	.align	4


	//----- nvinfo : EIATTR_CUDA_API_VERSION
	.align		4
        /*0000*/ 	.byte	0x04, 0x37
        /*0002*/ 	.short	(.L_158 - .L_157)
.L_157:
        /*0004*/ 	.word	0x00000082


	//----- nvinfo : EIATTR_KPARAM_INFO
	.align		4
.L_158:
        /*0008*/ 	.byte	0x04, 0x17
        /*000a*/ 	.short	(.L_160 - .L_159)
.L_159:
        /*000c*/ 	.word	0x00000000
        /*0010*/ 	.short	0x0004
        /*0012*/ 	.short	0x0014
        /*0014*/ 	.byte	0x00, 0xf0, 0x11, 0x00


	//----- nvinfo : EIATTR_KPARAM_INFO
	.align		4
.L_160:
        /*0018*/ 	.byte	0x04, 0x17
        /*001a*/ 	.short	(.L_162 - .L_161)
.L_161:
        /*001c*/ 	.word	0x00000000
        /*0020*/ 	.short	0x0003
        /*0022*/ 	.short	0x0010
        /*0024*/ 	.byte	0x00, 0xf0, 0x11, 0x00


	//----- nvinfo : EIATTR_KPARAM_INFO
	.align		4
.L_162:
        /*0028*/ 	.byte	0x04, 0x17
        /*002a*/ 	.short	(.L_164 - .L_163)
.L_163:
        /*002c*/ 	.word	0x00000000
        /*0030*/ 	.short	0x0002
        /*0032*/ 	.short	0x000c
        /*0034*/ 	.byte	0x00, 0xf0, 0x11, 0x00


	//----- nvinfo : EIATTR_KPARAM_INFO
	.align		4
.L_164:
        /*0038*/ 	.byte	0x04, 0x17
        /*003a*/ 	.short	(.L_166 - .L_165)
.L_165:
        /*003c*/ 	.word	0x00000000
        /*0040*/ 	.short	0x0001
        /*0042*/ 	.short	0x0008
        /*0044*/ 	.byte	0x00, 0xf0, 0x11, 0x00


	//----- nvinfo : EIATTR_KPARAM_INFO
	.align		4
.L_166:
        /*0048*/ 	.byte	0x04, 0x17
        /*004a*/ 	.short	(.L_168 - .L_167)
.L_167:
        /*004c*/ 	.word	0x00000000
        /*0050*/ 	.short	0x0000
        /*0052*/ 	.short	0x0000
        /*0054*/ 	.byte	0x00, 0xf5, 0x21, 0x00


	//----- nvinfo : EIATTR_SPARSE_MMA_MASK
	.align		4
.L_168:
        /*0058*/ 	.byte	0x03, 0x50
        /*005a*/ 	.short	0x0000


	//----- nvinfo : EIATTR_MAXREG_COUNT
	.align		4
        /*005c*/ 	.byte	0x03, 0x1b
        /*005e*/ 	.short	0x00ff


	//----- nvinfo : EIATTR_NUM_BARRIERS
	.align		4
        /*0060*/ 	.byte	0x02, 0x4c
        /*0062*/ 	.byte	0x01
	.zero		1


	//----- nvinfo : EIATTR_MERCURY_ISA_VERSION
	.align		4
        /*0064*/ 	.byte	0x03, 0x5f
        /*0066*/ 	.short	0x0101


	//----- nvinfo : EIATTR_VRC_CTA_INIT_COUNT
	.align		4
        /*0068*/ 	.byte	0x02, 0x4a
	.zero		1
	.zero		1


	//----- nvinfo : EIATTR_EXIT_INSTR_OFFSETS
	.align		4
        /*006c*/ 	.byte	0x04, 0x1c
        /*006e*/ 	.short	(.L_170 - .L_169)


	//   ....[0]....
.L_169:
        /*0070*/ 	.word	0x000000c0


	//   ....[1]....
        /*0074*/ 	.word	0x00000250


	//   ....[2]....
        /*0078*/ 	.word	0x00000280


	//----- nvinfo : EIATTR_CBANK_PARAM_SIZE
	.align		4
.L_170:
        /*007c*/ 	.byte	0x03, 0x19
        /*007e*/ 	.short	0x0018


	//----- nvinfo : EIATTR_PARAM_CBANK
	.align		4
        /*0080*/ 	.byte	0x04, 0x0a
        /*0082*/ 	.short	(.L_172 - .L_171)
	.align		4
.L_171:
        /*0084*/ 	.word	index@(.nv.constant0._Z18kernelRompeCabezasPiiiii)
        /*0088*/ 	.short	0x0380
        /*008a*/ 	.short	0x0018


	//----- nvinfo : EIATTR_SW_WAR
	.align		4
.L_172:
        /*008c*/ 	.byte	0x04, 0x36
        /*008e*/ 	.short	(.L_174 - .L_173)
.L_173:
        /*0090*/ 	.word	0x00000008
.L_174:


//--------------------- .nv.info._Z9kernelTNTPiiii --------------------------
	.section	.nv.info._Z9kernelTNTPiiii,"",@"SHT_CUDA_INFO"
	.sectionflags	@""
	.align	4


	//----- nvinfo : EIATTR_CUDA_API_VERSION
	.align		4
        /*0000*/ 	.byte	0x04, 0x37
        /*0002*/ 	.short	(.L_176 - .L_175)
.L_175:
        /*0004*/ 	.word	0x00000082


	//----- nvinfo : EIATTR_KPARAM_INFO
	.align		4
.L_176:
        /*0008*/ 	.byte	0x04, 0x17
        /*000a*/ 	.short	(.L_178 - .L_177)
.L_177:
        /*000c*/ 	.word	0x00000000
        /*0010*/ 	.short	0x0003
        /*0012*/ 	.short	0x0010
        /*0014*/ 	.byte	0x00, 0xf0, 0x11, 0x00


	//----- nvinfo : EIATTR_KPARAM_INFO
	.align		4
.L_178:
        /*0018*/ 	.byte	0x04, 0x17
        /*001a*/ 	.short	(.L_180 - .L_179)
.L_179:
        /*001c*/ 	.word	0x00000000
        /*0020*/ 	.short	0x0002
        /*0022*/ 	.short	0x000c
        /*0024*/ 	.byte	0x00, 0xf0, 0x11, 0x00


	//----- nvinfo : EIATTR_KPARAM_INFO
	.align		4
.L_180:
        /*0028*/ 	.byte	0x04, 0x17
        /*002a*/ 	.short	(.L_182 - .L_181)
.L_181:
        /*002c*/ 	.word	0x00000000
        /*0030*/ 	.short	0x0001
        /*0032*/ 	.short	0x0008
        /*0034*/ 	.byte	0x00, 0xf0, 0x11, 0x00


	//----- nvinfo : EIATTR_KPARAM_INFO
	.align		4
.L_182:
        /*0038*/ 	.byte	0x04, 0x17
        /*003a*/ 	.short	(.L_184 - .L_183)
.L_183:
        /*003c*/ 	.word	0x00000000
        /*0040*/ 	.short	0x0000
        /*0042*/ 	.short	0x0000
        /*0044*/ 	.byte	0x00, 0xf5, 0x21, 0x00


	//----- nvinfo : EIATTR_SPARSE_MMA_MASK
	.align		4
.L_184:
        /*0048*/ 	.byte	0x03, 0x50
        /*004a*/ 	.short	0x0000


	//----- nvinfo : EIATTR_MAXREG_COUNT
	.align		4
        /*004c*/ 	.byte	0x03, 0x1b
        /*004e*/ 	.short	0x00ff


	//----- nvinfo : EIATTR_NUM_BARRIERS
	.align		4
        /*0050*/ 	.byte	0x02, 0x4c
        /*0052*/ 	.byte	0x01
	.zero		1


	//----- nvinfo : EIATTR_MERCURY_ISA_VERSION
	.align		4
        /*0054*/ 	.byte	0x03, 0x5f
        /*0056*/ 	.short	0x0101


	//----- nvinfo : EIATTR_VRC_CTA_INIT_COUNT
	.align		4
        /*0058*/ 	.byte	0x02, 0x4a
	.zero		1
	.zero		1


	//----- nvinfo : EIATTR_EXIT_INSTR_OFFSETS
	.align		4
        /*005c*/ 	.byte	0x04, 0x1c
        /*005e*/ 	.short	(.L_186 - .L_185)


	//   ....[0]....
.L_185:
        /*0060*/ 	.word	0x000000c0


	//   ....[1]....
        /*0064*/ 	.word	0x00000590


	//   ....[2]....
        /*0068*/ 	.word	0x000005c0


	//----- nvinfo : EIATTR_CBANK_PARAM_SIZE
	.align		4
.L_186:
        /*006c*/ 	.byte	0x03, 0x19
        /*006e*/ 	.short	0x0014


	//----- nvinfo : EIATTR_PARAM_CBANK
	.align		4
        /*0070*/ 	.byte	0x04, 0x0a
        /*0072*/ 	.short	(.L_188 - .L_187)
	.align		4
.L_187:
        /*0074*/ 	.word	index@(.nv.constant0._Z9kernelTNTPiiii)
        /*0078*/ 	.short	0x0380
        /*007a*/ 	.short	0x0014


	//----- nvinfo : EIATTR_SW_WAR
	.align		4
.L_188:
        /*007c*/ 	.byte	0x04, 0x36
        /*007e*/ 	.short	(.L_190 - .L_189)
.L_189:
        /*0080*/ 	.word	0x00000008
.L_190:


//--------------------- .nv.info._Z11kernelBombaPiiii --------------------------
	.section	.nv.info._Z11kernelBombaPiiii,"",@"SHT_CUDA_INFO"
	.sectionflags	@""
	.align	4


	//----- nvinfo : EIATTR_CUDA_API_VERSION
	.align		4
        /*0000*/ 	.byte	0x04, 0x37
        /*0002*/ 	.short	(.L_192 - .L_191)
.L_191:
        /*0004*/ 	.word	0x00000082


	//----- nvinfo : EIATTR_KPARAM_INFO
	.align		4
.L_192:
        /*0008*/ 	.byte	0x04, 0x17
        /*000a*/ 	.short	(.L_194 - .L_193)
.L_193:
        /*000c*/ 	.word	0x00000000
        /*0010*/ 	.short	0x0003
        /*0012*/ 	.short	0x0010
        /*0014*/ 	.byte	0x00, 0xf0, 0x11, 0x00


	//----- nvinfo : EIATTR_KPARAM_INFO
	.align		4
.L_194:
        /*0018*/ 	.byte	0x04, 0x17
        /*001a*/ 	.short	(.L_196 - .L_195)
.L_195:
        /*001c*/ 	.word	0x00000000
        /*0020*/ 	.short	0x0002
        /*0022*/ 	.short	0x000c
        /*0024*/ 	.byte	0x00, 0xf0, 0x11, 0x00


	//----- nvinfo : EIATTR_KPARAM_INFO
	.align		4
.L_196:
        /*0028*/ 	.byte	0x04, 0x17
        /*002a*/ 	.short	(.L_198 - .L_197)
.L_197:
        /*002c*/ 	.word	0x00000000
        /*0030*/ 	.short	0x0001
        /*0032*/ 	.short	0x0008
        /*0034*/ 	.byte	0x00, 0xf0, 0x11, 0x00


	//----- nvinfo : EIATTR_KPARAM_INFO
	.align		4
.L_198:
        /*0038*/ 	.byte	0x04, 0x17
        /*003a*/ 	.short	(.L_200 - .L_199)
.L_199:
        /*003c*/ 	.word	0x00000000
        /*0040*/ 	.short	0x0000
        /*0042*/ 	.short	0x0000
        /*0044*/ 	.byte	0x00, 0xf5, 0x21, 0x00


	//----- nvinfo : EIATTR_SPARSE_MMA_MASK
	.align		4
.L_200:
        /*0048*/ 	.byte	0x03, 0x50
        /*004a*/ 	.short	0x0000


	//----- nvinfo : EIATTR_MAXREG_COUNT
	.align		4
        /*004c*/ 	.byte	0x03, 0x1b
        /*004e*/ 	.short	0x00ff


	//----- nvinfo : EIATTR_NUM_BARRIERS
	.align		4
        /*0050*/ 	.byte	0x02, 0x4c
        /*0052*/ 	.byte	0x01
	.zero		1


	//----- nvinfo : EIATTR_MERCURY_ISA_VERSION
	.align		4
        /*0054*/ 	.byte	0x03, 0x5f
        /*0056*/ 	.short	0x0101


	//----- nvinfo : EIATTR_VRC_CTA_INIT_COUNT
	.align		4
        /*0058*/ 	.byte	0x02, 0x4a
	.zero		1
	.zero		1


	//----- nvinfo : EIATTR_EXIT_INSTR_OFFSETS
	.align		4
        /*005c*/ 	.byte	0x04, 0x1c
        /*005e*/ 	.short	(.L_202 - .L_201)


	//   ....[0]....
.L_201:
        /*0060*/ 	.word	0x000000c0


	//   ....[1]....
        /*0064*/ 	.word	0x000004c0


	//   ....[2]....
        /*0068*/ 	.word	0x000004f0


	//----- nvinfo : EIATTR_CBANK_PARAM_SIZE
	.align		4
.L_202:
        /*006c*/ 	.byte	0x03, 0x19
        /*006e*/ 	.short	0x0014


	//----- nvinfo : EIATTR_PARAM_CBANK
	.align		4
        /*0070*/ 	.byte	0x04, 0x0a
        /*0072*/ 	.short	(.L_204 - .L_203)
	.align		4
.L_203:
        /*0074*/ 	.word	index@(.nv.constant0._Z11kernelBombaPiiii)
        /*0078*/ 	.short	0x0380
        /*007a*/ 	.short	0x0014


	//----- nvinfo : EIATTR_SW_WAR
	.align		4
.L_204:
        /*007c*/ 	.byte	0x04, 0x36
        /*007e*/ 	.short	(.L_206 - .L_205)
.L_205:
        /*0080*/ 	.word	0x00000008
.L_206:


//--------------------- .nv.info._Z20kernelGenerarTableroPiiiiiii --------------------------
	.section	.nv.info._Z20kernelGenerarTableroPiiiiiii,"",@"SHT_CUDA_INFO"
	.sectionflags	@""
	.align	4


	//----- nvinfo : EIATTR_CUDA_API_VERSION
	.align		4
        /*0000*/ 	.byte	0x04, 0x37
        /*0002*/ 	.short	(.L_208 - .L_207)
.L_207:
        /*0004*/ 	.word	0x00000082


	//----- nvinfo : EIATTR_KPARAM_INFO
	.align		4
.L_208:
        /*0008*/ 	.byte	0x04, 0x17
        /*000a*/ 	.short	(.L_210 - .L_209)
.L_209:
        /*000c*/ 	.word	0x00000000
        /*0010*/ 	.short	0x0006
        /*0012*/ 	.short	0x001c
        /*0014*/ 	.byte	0x00, 0xf0, 0x11, 0x00


	//----- nvinfo : EIATTR_KPARAM_INFO
	.align		4
.L_210:
        /*0018*/ 	.byte	0x04, 0x17
        /*001a*/ 	.short	(.L_212 - .L_211)
.L_211:
        /*001c*/ 	.word	0x00000000
        /*0020*/ 	.short	0x0005
        /*0022*/ 	.short	0x0018
        /*0024*/ 	.byte	0x00, 0xf0, 0x11, 0x00


	//----- nvinfo : EIATTR_KPARAM_INFO
	.align		4
.L_212:
        /*0028*/ 	.byte	0x04, 0x17
        /*002a*/ 	.short	(.L_214 - .L_213)
.L_213:
        /*002c*/ 	.word	0x00000000
        /*0030*/ 	.short	0x0004
        /*0032*/ 	.short	0x0014
        /*0034*/ 	.byte	0x00, 0xf0, 0x11, 0x00


	//----- nvinfo : EIATTR_KPARAM_INFO
	.align		4
.L_214:
        /*0038*/ 	.byte	0x04, 0x17
        /*003a*/ 	.short	(.L_216 - .L_215)
.L_215:
        /*003c*/ 	.word	0x00000000
        /*0040*/ 	.short	0x0003
        /*0042*/ 	.short	0x0010
        /*0044*/ 	.byte	0x00, 0xf0, 0x11, 0x00


	//----- nvinfo : EIATTR_KPARAM_INFO
	.align		4
.L_216:
        /*0048*/ 	.byte	0x04, 0x17
        /*004a*/ 	.short	(.L_218 - .L_217)
.L_217:
        /*004c*/ 	.word	0x00000000
        /*0050*/ 	.short	0x0002
        /*0052*/ 	.short	0x000c
        /*0054*/ 	.byte	0x00, 0xf0, 0x11, 0x00


	//----- nvinfo : EIATTR_KPARAM_INFO
	.align		4
.L_218:
        /*0058*/ 	.byte	0x04, 0x17
        /*005a*/ 	.short	(.L_220 - .L_219)
.L_219:
        /*005c*/ 	.word	0x00000000
        /*0060*/ 	.short	0x0001
        /*0062*/ 	.short	0x0008
        /*0064*/ 	.byte	0x00, 0xf0, 0x11, 0x00


	//----- nvinfo : EIATTR_KPARAM_INFO
	.align		4
.L_220:
        /*0068*/ 	.byte	0x04, 0x17
        /*006a*/ 	.short	(.L_222 - .L_221)
.L_221:
        /*006c*/ 	.word	0x00000000
        /*0070*/ 	.short	0x0000
        /*0072*/ 	.short	0x0000
        /*0074*/ 	.byte	0x00, 0xf5, 0x21, 0x00


	//----- nvinfo : EIATTR_SPARSE_MMA_MASK
	.align		4
.L_222:
        /*0078*/ 	.byte	0x03, 0x50
        /*007a*/ 	.short	0x0000


	//----- nvinfo : EIATTR_MAXREG_COUNT
	.align		4
        /*007c*/ 	.byte	0x03, 0x1b
        /*007e*/ 	.short	0x00ff


	//----- nvinfo : EIATTR_NUM_BARRIERS
	.align		4
        /*0080*/ 	.byte	0x02, 0x4c
        /*0082*/ 	.byte	0x01
	.zero		1


	//----- nvinfo : EIATTR_MERCURY_ISA_VERSION
	.align		4
        /*0084*/ 	.byte	0x03, 0x5f
        /*0086*/ 	.short	0x0101


	//----- nvinfo : EIATTR_VRC_CTA_INIT_COUNT
	.align		4
        /*0088*/ 	.byte	0x02, 0x4a
	.zero		1
	.zero		1


	//----- nvinfo : EIATTR_EXIT_INSTR_OFFSETS
	.align		4
        /*008c*/ 	.byte	0x04, 0x1c
        /*008e*/ 	.short	(.L_224 - .L_223)


	//   ....[0]....
.L_223:
        /*0090*/ 	.word	0x000000d0


	//   ....[1]....
        /*0094*/ 	.word	0x000029a0


	//----- nvinfo : EIATTR_CRS_STACK_SIZE
	.align		4
.L_224:
        /*0098*/ 	.byte	0x04, 0x1e
        /*009a*/ 	.short	(.L_226 - .L_225)
.L_225:
        /*009c*/ 	.word	0x00000000


	//----- nvinfo : EIATTR_CBANK_PARAM_SIZE
	.align		4
.L_226:
        /*00a0*/ 	.byte	0x03, 0x19
        /*00a2*/ 	.short	0x0020


	//----- nvinfo : EIATTR_PARAM_CBANK
	.align		4
        /*00a4*/ 	.byte	0x04, 0x0a
        /*00a6*/ 	.short	(.L_228 - .L_227)
	.align		4
.L_227:
        /*00a8*/ 	.word	index@(.nv.constant0._Z20kernelGenerarTableroPiiiiiii)
        /*00ac*/ 	.short	0x0380
        /*00ae*/ 	.short	0x0020


	//----- nvinfo : EIATTR_SW_WAR
	.align		4
.L_228:
        /*00b0*/ 	.byte	0x04, 0x36
        /*00b2*/ 	.short	(.L_230 - .L_229)
.L_229:
        /*00b4*/ 	.word	0x00000008
.L_230:


//--------------------- .nv.callgraph             --------------------------
	.section	.nv.callgraph,"",@"SHT_CUDA_CALLGRAPH"
	.align	4
	.sectionentsize	8
	.align		4
        /*0000*/ 	.word	0x00000000
	.align		4
        /*0004*/ 	.word	0xffffffff
	.align		4
        /*0008*/ 	.word	0x00000000
	.align		4
        /*000c*/ 	.word	0xfffffffe
	.align		4
        /*0010*/ 	.word	0x00000000
	.align		4
        /*0014*/ 	.word	0xfffffffd
	.align		4
        /*0018*/ 	.word	0x00000000
	.align		4
        /*001c*/ 	.word	0xfffffffc


//--------------------- .nv.constant4             --------------------------
	.section	.nv.constant4,"a",@progbits
	.align	8
	.align		8
.nv.constant4:
        /*0000*/ 	.dword	precalc_xorwow_matrix
	.align		8
        /*0008*/ 	.dword	precalc_xorwow_offset_matrix
	.align		8
        /*0010*/ 	.dword	mrg32k3aM1
	.align		8
        /*0018*/ 	.dword	mrg32k3aM2
	.align		8
        /*0020*/ 	.dword	mrg32k3aM1SubSeq
	.align		8
        /*0028*/ 	.dword	mrg32k3aM2SubSeq
	.align		8
        /*0030*/ 	.dword	mrg32k3aM1Seq
	.align		8
        /*0038*/ 	.dword	mrg32k3aM2Seq


//--------------------- .nv.constant3             --------------------------
	.section	.nv.constant3,"a",@progbits
	.align	8
.nv.constant3:
	.type		__cr_lgamma_table,@object
	.size		__cr_lgamma_table,(.L_8 - __cr_lgamma_table)
__cr_lgamma_table:
        /*0000*/ 	.byte	0x00, 0x00, 0x00, 0x00, 0x00, 0x00, 0x00, 0x00, 0x00, 0x00, 0x00, 0x00, 0x00, 0x00, 0x00, 0x00
        /*0010*/ 	.byte	0xef, 0x39, 0xfa, 0xfe, 0x42, 0x2e, 0xe6, 0x3f, 0x02, 0x20, 0x2a, 0xfa, 0x0b, 0xab, 0xfc, 0x3f
        /*0020*/ 	.byte	0xf9, 0x2c, 0x92, 0x7c, 0xa7, 0x6c, 0x09, 0x40, 0xc9, 0x79, 0x44, 0x3c, 0x64, 0x26, 0x13, 0x40
        /*0030*/ 	.byte	0xca, 0x01, 0xcf, 0x3a, 0x27, 0x51, 0x1a, 0x40, 0x30, 0xcc, 0x2d, 0xf3, 0xe1, 0x0c, 0x21, 0x40
        /*0040*/ 	.byte	0x0d, 0xb7, 0xfc, 0x82, 0x8e, 0x35, 0x25, 0x40
.L_8:


//--------------------- .text._Z30kernelEncontrarRompecabezasTNTPiiiiS_ii --------------------------
	.section	.text._Z30kernelEncontrarRompecabezasTNTPiiiiS_ii,"ax",@progbits
	.align	128
        .global         _Z30kernelEncontrarRompecabezasTNTPiiiiS_ii
        .type           _Z30kernelEncontrarRompecabezasTNTPiiiiS_ii,@function
        .size           _Z30kernelEncontrarRompecabezasTNTPiiiiS_ii,(.L_x_78 - _Z30kernelEncontrarRompecabezasTNTPiiiiS_ii)
        .other          _Z30kernelEncontrarRompecabezasTNTPiiiiS_ii,@"STO_CUDA_ENTRY STV_DEFAULT"
_Z30kernelEncontrarRompecabezasTNTPiiiiS_ii:
.text._Z30kernelEncontrarRompecabezasTNTPiiiiS_ii:
[----:B------:R-:W0:Y:S01]  /*0000*/  LDC R1, c[0x0][0x37c] ;  /* 0x0000df00ff017b82 */ /* 0x000e220000000800 */
[----:B------:R-:W1:Y:S07]  /*0010*/  S2R R5, SR_TID.X ;  /* 0x0000000000057919 */ /* 0x000e6e0000002100 */
[----:B------:R-:W1:Y:S01]  /*0020*/  S2UR UR4, SR_CTAID.X ;  /* 0x00000000000479c3 */ /* 0x000e620000002500 */
[----:B0-----:R-:W-:Y:S01]  /*0030*/  VIADD R1, R1, 0xffffffd0 ;  /* 0xffffffd001017836 */ /* 0x001fe20000000000 */
[----:B------:R-:W0:Y:S06]  /*0040*/  S2R R4, SR_TID.Y ;  /* 0x0000000000047919 */ /* 0x000e2c0000002200 */
[----:B------:R-:W1:Y:S08]  /*0050*/  LDC R2, c[0x0][0x360] ;  /* 0x0000d800ff027b82 */ /* 0x000e700000000800 */
[----:B------:R-:W0:Y:S08]  /*0060*/  S2UR UR5, SR_CTAID.Y ;  /* 0x00000000000579c3 */ /* 0x000e300000002600 */
[----:B------:R-:W0:Y:S08]  /*0070*/  LDC R11, c[0x0][0x364] ;  /* 0x0000d900ff0b7b82 */ /* 0x000e300000000800 */
[----:B------:R-:W2:Y:S01]  /*0080*/  LDC.64 R12, c[0x0][0x388] ;  /* 0x0000e200ff0c7b82 */ /* 0x000ea20000000a00 */
[----:B-1----:R-:W-:-:S02]  /*0090*/  IMAD R0, R2, UR4, R5 ;  /* 0x0000000402007c24 */ /* 0x002fc4000f8e0205 */
[----:B0-----:R-:W-:-:S03]  /*00a0*/  IMAD R3, R11, UR5, R4 ;  /* 0x000000050b037c24 */ /* 0x001fc6000f8e0204 */
[----:B--2---:R-:W-:-:S04]  /*00b0*/  ISETP.GE.AND P0, PT, R0, R13, PT ;  /* 0x0000000d0000720c */ /* 0x004fc80003f06270 */
[----:B------:R-:W-:-:S13]  /*00c0*/  ISETP.GE.OR P0, PT, R3, R12, P0 ;  /* 0x0000000c0300720c */ /* 0x000fda0000706670 */
[----:B------:R-:W-:Y:S05]  /*00d0*/  @P0 EXIT ;  /* 0x000000000000094d */ /* 0x000fea0003800000 */
[----:B------:R-:W0:Y:S01]  /*00e0*/  LDC.64 R8, c[0x0][0x380] ;  /* 0x0000e000ff087b82 */ /* 0x000e220000000a00 */
[-C--:B------:R-:W-:Y:S01]  /*00f0*/  ISETP.GE.AND P0, PT, R13, R12.reuse, PT ;  /* 0x0000000c0d00720c */ /* 0x080fe20003f06270 */
[----:B------:R-:W1:Y:S01]  /*0100*/  LDCU.64 UR8, c[0x0][0x358] ;  /* 0x00006b00ff0877ac */ /* 0x000e620008000a00 */
[----:B------:R-:W-:-:S11]  /*0110*/  IMAD R7, R0, R12, R3 ;  /* 0x0000000c00077224 */ /* 0x000fd600078e0203 */
[----:B------:R-:W-:-:S04]  /*0120*/  @P0 IMAD R7, R3, R13, R0 ;  /* 0x0000000d03070224 */ /* 0x000fc800078e0200 */
[----:B0-----:R-:W-:-:S05]  /*0130*/  IMAD.WIDE R8, R7, 0x4, R8 ;  /* 0x0000000407087825 */ /* 0x001fca00078e0208 */
[----:B-1----:R-:W2:Y:S01]  /*0140*/  LDG.E R3, desc[UR8][R8.64] ;  /* 0x0000000808037981 */ /* 0x002ea2000c1e1900 */
[----:B------:R-:W0:Y:S01]  /*0150*/  S2UR UR5, SR_CgaCtaId ;  /* 0x00000000000579c3 */ /* 0x000e220000008800 */
[----:B------:R-:W-:Y:S01]  /*0160*/  SEL R0, R2, R11, !P0 ;  /* 0x0000000b02007207 */ /* 0x000fe20004000000 */
[----:B------:R-:W-:Y:S01]  /*0170*/  UMOV UR4, 0x400 ;  /* 0x0000040000047882 */ /* 0x000fe20000000000 */
[----:B------:R-:W-:Y:S03]  /*0180*/  BSSY.RECONVERGENT B0, `(.L_x_0) ;  /* 0x0000011000007945 */ /* 0x000fe60003800200 */
[----:B------:R-:W-:Y:S02]  /*0190*/  IMAD R0, R0, R4, R5 ;  /* 0x0000000400007224 */ /* 0x000fe400078e0205 */
[----:B------:R-:W1:Y:S01]  /*01a0*/  LDC.64 R4, c[0x0][0x398] ;  /* 0x0000e600ff047b82 */ /* 0x000e620000000a00 */
[----:B0-----:R-:W-:-:S06]  /*01b0*/  ULEA UR4, UR5, UR4, 0x18 ;  /* 0x0000000405047291 */ /* 0x001fcc000f8ec0ff */
[----:B------:R-:W-:-:S05]  /*01c0*/  LEA R0, R0, UR4, 0x2 ;  /* 0x0000000400007c11 */ /* 0x000fca000f8e10ff */
[----:B--2---:R-:W-:Y:S01]  /*01d0*/  STS [R0], R3 ;  /* 0x0000000300007388 */ /* 0x004fe20000000800 */
[----:B------:R-:W-:Y:S06]  /*01e0*/  BAR.SYNC.DEFER_BLOCKING 0x0 ;  /* 0x0000000000007b1d */ /* 0x000fec0000010000 */
[----:B------:R-:W0:Y:S02]  /*01f0*/  LDS R2, [R0] ;  /* 0x0000000000027984 */ /* 0x000e240000000800 */
[----:B0-----:R-:W-:-:S13]  /*0200*/  ISETP.NE.AND P0, PT, R2, -0x1, PT ;  /* 0xffffffff0200780c */ /* 0x001fda0003f05270 */
[----:B-1----:R-:W-:Y:S05]  /*0210*/  @P0 BRA `(.L_x_1) ;  /* 0x00000000001c0947 */ /* 0x002fea0003800000 */
[----:B------:R-:W0:Y:S01]  /*0220*/  S2R R6, SR_LANEID ;  /* 0x0000000000067919 */ /* 0x000e220000000000 */
[----:B------:R-:W1:Y:S01]  /*0230*/  LDC.64 R2, c[0x0][0x398] ;  /* 0x0000e600ff027b82 */ /* 0x000e620000000a00 */
[----:B------:R-:W-:Y:S02]  /*0240*/  VOTEU.ANY UR4, UPT, PT ;  /* 0x0000000000047886 */ /* 0x000fe400038e0100 */
[----:B------:R-:W-:Y:S02]  /*0250*/  UFLO.U32 UR5, UR4 ;  /* 0x00000004000572bd */ /* 0x000fe400080e0000 */
[----:B------:R-:W1:Y:S04]  /*0260*/  POPC R11, UR4 ;  /* 0x00000004000b7d09 */ /* 0x000e680008000000 */
[----:B0-----:R-:W-:-:S13]  /*0270*/  ISETP.EQ.U32.AND P0, PT, R6, UR5, PT ;  /* 0x0000000506007c0c */ /* 0x001fda000bf02070 */
[----:B-1----:R0:W-:Y:S02]  /*0280*/  @P0 REDG.E.ADD.STRONG.GPU desc[UR8][R2.64], R11 ;  /* 0x0000000b0200098e */ /* 0x0021e4000c12e108 */
.L_x_1:
[----:B------:R-:W-:Y:S05]  /*0290*/  BSYNC.RECONVERGENT B0 ;  /* 0x0000000000007941 */ /* 0x000fea0003800200 */
.L_x_0:
[----:B0-----:R-:W2:Y:S02]  /*02a0*/  LDG.E R2, desc[UR8][R4.64] ;  /* 0x0000000804027981 */ /* 0x001ea4000c1e1900 */
[----:B--2---:R-:W-:-:S13]  /*02b0*/  ISETP.NE.AND P1, PT, R2, 0x6, PT ;  /* 0x000000060200780c */ /* 0x004fda0003f25270 */
[----:B------:R-:W-:Y:S01]  /*02c0*/  @!P1 IMAD.MOV.U32 R3, RZ, RZ, 0x54 ;  /* 0x00000054ff039424 */ /* 0x000fe200078e00ff */
[----:B------:R0:W-:Y:S01]  /*02d0*/  @!P1 STG.E desc[UR8][R4.64], RZ ;  /* 0x000000ff04009986 */ /* 0x0001e2000c101908 */
[----:B------:R-:W-:-:S03]  /*02e0*/  @!P1 PLOP3.LUT P0, PT, PT, PT, PT, 0x80, 0x8 ;  /* 0x000000000008981c */ /* 0x000fc60003f0f070 */
[----:B------:R0:W-:Y:S01]  /*02f0*/  @!P1 STS [R0], R3 ;  /* 0x0000000300009388 */ /* 0x0001e20000000800 */
[----:B------:R-:W-:Y:S09]  /*0300*/  @!P1 BRA `(.L_x_2) ;  /* 0x0000002800109947 */ /* 0x000ff20003800000 */
[----:B------:R-:W1:Y:S01]  /*0310*/  LDCU UR10, c[0x0][0x390] ;  /* 0x00007200ff0a77ac */ /* 0x000e620008000800 */
[----:B------:R-:W-:Y:S01]  /*0320*/  BSSY.RECONVERGENT B0, `(.L_x_2) ;  /* 0x0000282000007945 */ /* 0x000fe20003800200 */
[----:B------:R-:W-:Y:S02]  /*0330*/  PLOP3.LUT P0, PT, PT, PT, PT, 0x8, 0x80 ;  /* 0x000000000080781c */ /* 0x000fe40003f0e170 */
[----:B-1----:R-:W-:-:S04]  /*0340*/  ISETP.NE.AND P1, PT, R7, UR10, PT ;  /* 0x0000000a07007c0c */ /* 0x002fc8000bf25270 */
[----:B------:R-:W-:-:S13]  /*0350*/  ISETP.LT.OR P1, PT, R2, 0x7, P1 ;  /* 0x000000070200780c */ /* 0x000fda0000f21670 */
[----:B------:R-:W-:Y:S05]  /*0360*/  @P1 BRA `(.L_x_3) ;  /* 0x0000002400f41947 */ /* 0x000fea0003800000 */
[----:B0-----:R-:W0:Y:S01]  /*0370*/  LDC R3, c[0x0][0x3a0] ;  /* 0x0000e800ff037b82 */ /* 0x001e220000000800 */
[----:B------:R-:W-:Y:S01]  /*0380*/  IMAD.MOV.U32 R4, RZ, RZ, -0x266e14b1 ;  /* 0xd991eb4fff047424 */ /* 0x000fe200078e00ff */
[----:B------:R-:W-:Y:S01]  /*0390*/  UISETP.NE.AND UP0, UPT, UR10, URZ, UPT ;  /* 0x000000ff0a00728c */ /* 0x000fe2000bf05270 */
[C---:B0-----:R-:W-:Y:S02]  /*03a0*/  LOP3.LUT R2, R3.reuse, 0xaad26b49, RZ, 0x3c, !PT ;  /* 0xaad26b4903027812 */ /* 0x041fe400078e3cff */
[----:B------:R-:W-:-:S03]  /*03b0*/  ISETP.GT.AND P0, PT, R3, -0x1, PT ;  /* 0xffffffff0300780c */ /* 0x000fc60003f04270 */
[----:B------:R-:W-:Y:S01]  /*03c0*/  IMAD R3, R2, 0x4182bed5, RZ ;  /* 0x4182bed502037824 */ /* 0x000fe200078e02ff */
[----:B------:R-:W-:-:S03]  /*03d0*/  SEL R4, R4, 0x8bf16996, P0 ;  /* 0x8bf1699604047807 */ /* 0x000fc60000000000 */
[C---:B------:R-:W-:Y:S01]  /*03e0*/  VIADD R5, R3.reuse, 0x583f19 ;  /* 0x00583f1903057836 */ /* 0x040fe20000000000 */
[C---:B------:R-:W-:Y:S01]  /*03f0*/  IADD3 R2, PT, PT, R4.reuse, 0x64f0c9, R3 ;  /* 0x0064f0c904027810 */ /* 0x040fe20007ffe003 */
[C---:B------:R-:W-:Y:S01]  /*0400*/  VIADD R7, R4.reuse, 0x1f123bb5 ;  /* 0x1f123bb504077836 */ /* 0x040fe20000000000 */
[C---:B------:R-:W-:Y:S01]  /*0410*/  LOP3.LUT R6, R3.reuse, 0x159a55e5, RZ, 0x3c, !PT ;  /* 0x159a55e503067812 */ /* 0x040fe200078e3cff */
[----:B------:R-:W-:Y:S01]  /*0420*/  VIADD R3, R3, 0x75bcd15 ;  /* 0x075bcd1503037836 */ /* 0x000fe20000000000 */
[----:B------:R-:W-:-:S03]  /*0430*/  LOP3.LUT R4, R4, 0x5491333, RZ, 0x3c, !PT ;  /* 0x0549133304047812 */ /* 0x000fc600078e3cff */
[----:B------:R0:W-:Y:S04]  /*0440*/  STL.64 [R1+0x8], R6 ;  /* 0x0000080601007387 */ /* 0x0001e80000100a00 */
[----:B------:R0:W-:Y:S04]  /*0450*/  STL.64 [R1], R2 ;  /* 0x0000000201007387 */ /* 0x0001e80000100a00 */
[----:B------:R0:W-:Y:S01]  /*0460*/  STL.64 [R1+0x10], R4 ;  /* 0x0000100401007387 */ /* 0x0001e20000100a00 */
[----:B------:R-:W-:Y:S05]  /*0470*/  BRA.U !UP0, `(.L_x_4) ;  /* 0x0000002508307547 */ /* 0x000fea000b800000 */
[----:B------:R-:W-:Y:S01]  /*0480*/  IMAD.MOV.U32 R12, RZ, RZ, RZ ;  /* 0x000000ffff0c7224 */ /* 0x000fe200078e00ff */
[----:B------:R-:W1:Y:S01]  /*0490*/  LDCU UR6, c[0x0][0x390] ;  /* 0x00007200ff0677ac */ /* 0x000e620008000800 */
[----:B------:R-:W-:-:S12]  /*04a0*/  USHF.R.S32.HI UR7, URZ, 0x1f, UR10 ;  /* 0x0000001fff077899 */ /* 0x000fd8000801140a */
.L_x_12:
[----:B-1----:R-:W-:-:S04]  /*04b0*/  ULOP3.LUT UR5, UR6, 0x3, URZ, 0xc0, !UPT ;  /* 0x0000000306057892 */ /* 0x002fc8000f8ec0ff */
[----:B------:R-:W-:-:S04]  /*04c0*/  UISETP.NE.U32.AND UP0, UPT, UR5, URZ, UPT ;  /* 0x000000ff0500728c */ /* 0x000fc8000bf05070 */
[----:B------:R-:W-:-:S09]  /*04d0*/  UISETP.NE.AND.EX UP0, UPT, URZ, URZ, UPT, UP0 ;  /* 0x000000ffff00728c */ /* 0x000fd2000bf05300 */
[----:B--23--:R-:W-:Y:S05]  /*04e0*/  BRA.U !UP0, `(.L_x_5) ;  /* 0x0000002108f47547 */ /* 0x00cfea000b800000 */
[----:B------:R-:W1:Y:S01]  /*04f0*/  LDC.64 R10, c[0x4][RZ] ;  /* 0x01000000ff0a7b82 */ /* 0x000e620000000a00 */
[----:B------:R-:W-:Y:S01]  /*0500*/  IMAD.MOV.U32 R16, RZ, RZ, RZ ;  /* 0x000000ffff107224 */ /* 0x000fe200078e00ff */
[----:B0-----:R-:W-:Y:S02]  /*0510*/  CS2R R4, SRZ ;  /* 0x0000000000047805 */ /* 0x001fe4000001ff00 */
[----:B------:R-:W-:Y:S01]  /*0520*/  CS2R R6, SRZ ;  /* 0x0000000000067805 */ /* 0x000fe2000001ff00 */
[----:B------:R-:W-:Y:S02]  /*0530*/  IMAD.MOV.U32 R3, RZ, RZ, RZ ;  /* 0x000000ffff037224 */ /* 0x000fe400078e00ff */
[----:B-1----:R-:W-:-:S07]  /*0540*/  IMAD.WIDE.U32 R10, R12, 0xc80, R10 ;  /* 0x00000c800c0a7825 */ /* 0x002fce00078e000a */
.L_x_7:
[----:B------:R-:W-:-:S06]  /*0550*/  IMAD R13, R16, 0x4, R1 ;  /* 0x00000004100d7824 */ /* 0x000fcc00078e0201 */
[----:B------:R-:W5:Y:S01]  /*0560*/  LDL R13, [R13+0x4] ;  /* 0x000004000d0d7983 */ /* 0x000f620000100800 */
[----:B------:R-:W-:Y:S02]  /*0570*/  IMAD.SHL.U32 R17, R16, 0x20, RZ ;  /* 0x0000002010117824 */ /* 0x000fe400078e00ff */
[----:B------:R-:W-:-:S07]  /*0580*/  IMAD.MOV.U32 R18, RZ, RZ, RZ ;  /* 0x000000ffff127224 */ /* 0x000fce00078e00ff */
.L_x_6:
[----:B-----5:R-:W-:Y:S01]  /*0590*/  SHF.R.U32.HI R23, RZ, R18, R13 ;  /* 0x00000012ff177219 */ /* 0x020fe2000001160d */
[----:B------:R-:W-:-:S03]  /*05a0*/  IMAD.IADD R14, R17, 0x1, R18 ;  /* 0x00000001110e7824 */ /* 0x000fc600078e0212 */
[----:B------:R-:W-:-:S04]  /*05b0*/  LOP3.LUT R15, R23, 0x1, RZ, 0xc0, !PT ;  /* 0x00000001170f7812 */ /* 0x000fc800078ec0ff */
[----:B------:R-:W-:Y:S01]  /*05c0*/  ISETP.NE.U32.AND P0, PT, R15, 0x1, PT ;  /* 0x000000010f00780c */ /* 0x000fe20003f05070 */
[----:B------:R-:W-:-:S03]  /*05d0*/  IMAD R15, R14, 0x5, RZ ;  /* 0x000000050e0f7824 */ /* 0x000fc600078e02ff */
[----:B------:R-:W-:Y:S01]  /*05e0*/  R2P PR, R23, 0x7e ;  /* 0x0000007e17007804 */ /* 0x000fe20000000000 */
[----:B------:R-:W-:-:S08]  /*05f0*/  IMAD.WIDE.U32 R14, R15, 0x4, R10 ;  /* 0x000000040f0e7825 */ /* 0x000fd000078e000a */
[----:B------:R-:W2:Y:S04]  /*0600*/  @!P0 LDG.E R20, desc[UR8][R14.64+0x10] ;  /* 0x000010080e148981 */ /* 0x000ea8000c1e1900 */
[----:B------:R-:W3:Y:S04]  /*0610*/  @P1 LDG.E R22, desc[UR8][R14.64+0x24] ;  /* 0x000024080e161981 */ /* 0x000ee8000c1e1900 */
[----:B------:R-:W4:Y:S04]  /*0620*/  @P2 LDG.E R24, desc[UR8][R14.64+0x38] ;  /* 0x000038080e182981 */ /* 0x000f28000c1e1900 */
[----:B------:R-:W4:Y:S04]  /*0630*/  @P3 LDG.E R26, desc[UR8][R14.64+0x4c] ;  /* 0x00004c080e1a3981 */ /* 0x000f28000c1e1900 */
[----:B------:R-:W4:Y:S04]  /*0640*/  @!P0 LDG.E R19, desc[UR8][R14.64+0x4] ;  /* 0x000004080e138981 */ /* 0x000f28000c1e1900 */
[----:B------:R-:W4:Y:S04]  /*0650*/  @!P0 LDG.E R21, desc[UR8][R14.64+0xc] ;  /* 0x00000c080e158981 */ /* 0x000f28000c1e1900 */
[----:B------:R-:W4:Y:S01]  /*0660*/  @P3 LDG.E R25, desc[UR8][R14.64+0x40] ;  /* 0x000040080e193981 */ /* 0x000f22000c1e1900 */
[----:B--2---:R-:W-:-:S03]  /*0670*/  @!P0 LOP3.LUT R5, R5, R20, RZ, 0x3c, !PT ;  /* 0x0000001405058212 */ /* 0x004fc600078e3cff */
[----:B------:R-:W2:Y:S01]  /*0680*/  @!P0 LDG.E R20, desc[UR8][R14.64] ;  /* 0x000000080e148981 */ /* 0x000ea2000c1e1900 */
[----:B---3--:R-:W-:-:S03]  /*0690*/  @P1 LOP3.LUT R5, R5, R22, RZ, 0x3c, !PT ;  /* 0x0000001605051212 */ /* 0x008fc600078e3cff */
[----:B------:R-:W3:Y:S01]  /*06a0*/  @!P0 LDG.E R22, desc[UR8][R14.64+0x8] ;  /* 0x000008080e168981 */ /* 0x000ee2000c1e1900 */
[----:B----4-:R-:W-:-:S03]  /*06b0*/  @P2 LOP3.LUT R5, R5, R24, RZ, 0x3c, !PT ;  /* 0x0000001805052212 */ /* 0x010fc600078e3cff */
[----:B------:R-:W4:Y:S01]  /*06c0*/  @P4 LDG.E R24, desc[UR8][R14.64+0x60] ;  /* 0x000060080e184981 */ /* 0x000f22000c1e1900 */
[----:B------:R-:W-:-:S03]  /*06d0*/  @P3 LOP3.LUT R5, R5, R26, RZ, 0x3c, !PT ;  /* 0x0000001a05053212 */ /* 0x000fc600078e3cff */
[----:B------:R-:W4:Y:S01]  /*06e0*/  @P5 LDG.E R26, desc[UR8][R14.64+0x74] ;  /* 0x000074080e1a5981 */ /* 0x000f22000c1e1900 */
[----:B------:R-:W-:-:S03]  /*06f0*/  @!P0 LOP3.LUT R6, R6, R19, RZ, 0x3c, !PT ;  /* 0x0000001306068212 */ /* 0x000fc600078e3cff */
[----:B------:R-:W4:Y:S01]  /*0700*/  @P1 LDG.E R19, desc[UR8][R14.64+0x18] ;  /* 0x000018080e131981 */ /* 0x000f22000c1e1900 */
[----:B------:R-:W-:-:S03]  /*0710*/  @!P0 LOP3.LUT R4, R4, R21, RZ, 0x3c, !PT ;  /* 0x0000001504048212 */ /* 0x000fc600078e3cff */
[----:B------:R-:W4:Y:S01]  /*0720*/  @P1 LDG.E R21, desc[UR8][R14.64+0x20] ;  /* 0x000020080e151981 */ /* 0x000f22000c1e1900 */
[----:B--2---:R-:W-:-:S03]  /*0730*/  @!P0 LOP3.LUT R3, R3, R20, RZ, 0x3c, !PT ;  /* 0x0000001403038212 */ /* 0x004fc600078e3cff */
[----:B------:R-:W2:Y:S01]  /*0740*/  @P1 LDG.E R20, desc[UR8][R14.64+0x14] ;  /* 0x000014080e141981 */ /* 0x000ea2000c1e1900 */
[----:B---3--:R-:W-:-:S03]  /*0750*/  @!P0 LOP3.LUT R7, R7, R22, RZ, 0x3c, !PT ;  /* 0x0000001607078212 */ /* 0x008fc600078e3cff */
[----:B------:R-:W3:Y:S01]  /*0760*/  @P1 LDG.E R22, desc[UR8][R14.64+0x1c] ;  /* 0x00001c080e161981 */ /* 0x000ee2000c1e1900 */
[----:B----4-:R-:W-:-:S03]  /*0770*/  @P4 LOP3.LUT R5, R5, R24, RZ, 0x3c, !PT ;  /* 0x0000001805054212 */ /* 0x010fc600078e3cff */
[----:B------:R-:W4:Y:S01]  /*0780*/  @P2 LDG.E R24, desc[UR8][R14.64+0x28] ;  /* 0x000028080e182981 */ /* 0x000f22000c1e1900 */
[----:B------:R-:W-:-:S03]  /*0790*/  @P1 LOP3.LUT R6, R6, R19, RZ, 0x3c, !PT ;  /* 0x0000001306061212 */ /* 0x000fc600078e3cff */
[----:B------:R-:W4:Y:S01]  /*07a0*/  @P2 LDG.E R19, desc[UR8][R14.64+0x2c] ;  /* 0x00002c080e132981 */ /* 0x000f22000c1e1900 */
[----:B------:R-:W-:-:S03]  /*07b0*/  @P1 LOP3.LUT R4, R4, R21, RZ, 0x3c, !PT ;  /* 0x0000001504041212 */ /* 0x000fc600078e3cff */
[----:B------:R-:W4:Y:S01]  /*07c0*/  @P2 LDG.E R21, desc[UR8][R14.64+0x34] ;  /* 0x000034080e152981 */ /* 0x000f22000c1e1900 */
[----:B--2---:R-:W-:-:S03]  /*07d0*/  @P1 LOP3.LUT R3, R3, R20, RZ, 0x3c, !PT ;  /* 0x0000001403031212 */ /* 0x004fc600078e3cff */
[----:B------:R-:W2:Y:S01]  /*07e0*/  @P2 LDG.E R20, desc[UR8][R14.64+0x30] ;  /* 0x000030080e142981 */ /* 0x000ea2000c1e1900 */
[----:B---3--:R-:W-:-:S03]  /*07f0*/  @P1 LOP3.LUT R7, R7, R22, RZ, 0x3c, !PT ;  /* 0x0000001607071212 */ /* 0x008fc600078e3cff */
[----:B------:R-:W3:Y:S01]  /*0800*/  @P3 LDG.E R22, desc[UR8][R14.64+0x3c] ;  /* 0x00003c080e163981 */ /* 0x000ee2000c1e1900 */
[----:B----4-:R-:W-:-:S03]  /*0810*/  @P2 LOP3.LUT R3, R3, R24, RZ, 0x3c, !PT ;  /* 0x0000001803032212 */ /* 0x010fc600078e3cff */
[----:B------:R-:W4:Y:S01]  /*0820*/  @P3 LDG.E R24, desc[UR8][R14.64+0x44] ;  /* 0x000044080e183981 */ /* 0x000f22000c1e1900 */
[----:B------:R-:W-:-:S03]  /*0830*/  @P2 LOP3.LUT R6, R6, R19, RZ, 0x3c, !PT ;  /* 0x0000001306062212 */ /* 0x000fc600078e3cff */
[----:B------:R-:W4:Y:S01]  /*0840*/  @P3 LDG.E R19, desc[UR8][R14.64+0x48] ;  /* 0x000048080e133981 */ /* 0x000f22000c1e1900 */
[----:B------:R-:W-:Y:S02]  /*0850*/  @P2 LOP3.LUT R4, R4, R21, RZ, 0x3c, !PT ;  /* 0x0000001504042212 */ /* 0x000fe400078e3cff */
[----:B------:R-:W-:Y:S01]  /*0860*/  @P3 LOP3.LUT R6, R6, R25, RZ, 0x3c, !PT ;  /* 0x0000001906063212 */ /* 0x000fe200078e3cff */
[----:B------:R-:W4:Y:S04]  /*0870*/  @P4 LDG.E R21, desc[UR8][R14.64+0x54] ;  /* 0x000054080e154981 */ /* 0x000f28000c1e1900 */
        /* <DEDUP_REMOVED lines=19> */
[----:B------:R-:W-:Y:S02]  /*09b0*/  LOP3.LUT P0, RZ, R23, 0x80, RZ, 0xc0, !PT ;  /* 0x0000008017ff7812 */ /* 0x000fe4000780c0ff */
[----:B------:R-:W-:Y:S02]  /*09c0*/  @P5 LOP3.LUT R5, R5, R26, RZ, 0x3c, !PT ;  /* 0x0000001a05055212 */ /* 0x000fe400078e3cff */
[----:B------:R-:W4:Y:S01]  /*09d0*/  @P6 LDG.E R26, desc[UR8][R14.64+0x88] ;  /* 0x000088080e1a6981 */ /* 0x000f22000c1e1900 */
[----:B------:R-:W-:-:S03]  /*09e0*/  @P5 LOP3.LUT R6, R6, R19, RZ, 0x3c, !PT ;  /* 0x0000001306065212 */ /* 0x000fc600078e3cff */
[----:B------:R-:W4:Y:S01]  /*09f0*/  @P6 LDG.E R19, desc[UR8][R14.64+0x84] ;  /* 0x000084080e136981 */ /* 0x000f22000c1e1900 */
[----:B------:R-:W-:-:S04]  /*0a00*/  @P5 LOP3.LUT R4, R4, R21, RZ, 0x3c, !PT ;  /* 0x0000001504045212 */ /* 0x000fc800078e3cff */
        /* <DEDUP_REMOVED lines=9> */
[----:B------:R-:W-:Y:S02]  /*0aa0*/  @P6 LOP3.LUT R5, R5, R26, RZ, 0x3c, !PT ;  /* 0x0000001a05056212 */ /* 0x000fe400078e3cff */
[----:B------:R-:W-:Y:S02]  /*0ab0*/  @P6 LOP3.LUT R4, R4, R19, RZ, 0x3c, !PT ;  /* 0x0000001304046212 */ /* 0x000fe400078e3cff */
[----:B------:R-:W-:Y:S02]  /*0ac0*/  @P0 LOP3.LUT R6, R6, R21, RZ, 0x3c, !PT ;  /* 0x0000001506060212 */ /* 0x000fe400078e3cff */
[----:B------:R-:W-:Y:S02]  /*0ad0*/  @P0 LOP3.LUT R4, R4, R25, RZ, 0x3c, !PT ;  /* 0x0000001904040212 */ /* 0x000fe400078e3cff */
[----:B--2---:R-:W-:Y:S02]  /*0ae0*/  @P0 LOP3.LUT R3, R3, R20, RZ, 0x3c, !PT ;  /* 0x0000001403030212 */ /* 0x004fe400078e3cff */
[----:B---3--:R-:W-:-:S02]  /*0af0*/  @P0 LOP3.LUT R7, R7, R22, RZ, 0x3c, !PT ;  /* 0x0000001607070212 */ /* 0x008fc400078e3cff */
[----:B----4-:R-:W-:Y:S02]  /*0b00*/  @P0 LOP3.LUT R5, R5, R24, RZ, 0x3c, !PT ;  /* 0x0000001805050212 */ /* 0x010fe400078e3cff */
[----:B------:R-:W-:-:S13]  /*0b10*/  R2P PR, R23.B1, 0x7f ;  /* 0x0000007f17007804 */ /* 0x000fda0000001000 */
[----:B------:R-:W2:Y:S04]  /*0b20*/  @P0 LDG.E R20, desc[UR8][R14.64+0xa0] ;  /* 0x0000a0080e140981 */ /* 0x000ea8000c1e1900 */
[----:B------:R-:W3:Y:S04]  /*0b30*/  @P0 LDG.E R19, desc[UR8][R14.64+0xa4] ;  /* 0x0000a4080e130981 */ /* 0x000ee8000c1e1900 */
[----:B------:R-:W4:Y:S04]  /*0b40*/  @P0 LDG.E R22, desc[UR8][R14.64+0xa8] ;  /* 0x0000a8080e160981 */ /* 0x000f28000c1e1900 */
[----:B------:R-:W4:Y:S04]  /*0b50*/  @P0 LDG.E R21, desc[UR8][R14.64+0xac] ;  /* 0x0000ac080e150981 */ /* 0x000f28000c1e1900 */
        /* <DEDUP_REMOVED lines=12> */
[----:B------:R-:W-:-:S03]  /*0c20*/  LOP3.LUT P0, RZ, R23, 0x8000, RZ, 0xc0, !PT ;  /* 0x0000800017ff7812 */ /* 0x000fc6000780c0ff */
[----:B------:R-:W4:Y:S10]  /*0c30*/  @P3 LDG.E R23, desc[UR8][R14.64+0xe0] ;  /* 0x0000e0080e173981 */ /* 0x000f34000c1e1900 */
        /* <DEDUP_REMOVED lines=8> */
[----:B------:R-:W-:Y:S01]  /*0cc0*/  @P1 LOP3.LUT R4, R4, R21, RZ, 0x3c, !PT ;  /* 0x0000001504041212 */ /* 0x000fe200078e3cff */
[----:B------:R-:W4:Y:S01]  /*0cd0*/  @P3 LDG.E R26, desc[UR8][R14.64+0xe4] ;  /* 0x0000e4080e1a3981 */ /* 0x000f22000c1e1900 */
[----:B------:R-:W-:-:S03]  /*0ce0*/  @P1 LOP3.LUT R5, R5, R24, RZ, 0x3c, !PT ;  /* 0x0000001805051212 */ /* 0x000fc600078e3cff */
        /* <DEDUP_REMOVED lines=44> */
[----:B------:R-:W-:-:S05]  /*0fb0*/  VIADD R18, R18, 0x10 ;  /* 0x0000001012127836 */ /* 0x000fca0000000000 */
[----:B------:R-:W-:Y:S02]  /*0fc0*/  ISETP.NE.AND P1, PT, R18, 0x20, PT ;  /* 0x000000201200780c */ /* 0x000fe40003f25270 */
[----:B--2---:R-:W-:Y:S02]  /*0fd0*/  @P6 LOP3.LUT R7, R7, R20, RZ, 0x3c, !PT ;  /* 0x0000001407076212 */ /* 0x004fe400078e3cff */
[----:B---3--:R-:W-:Y:S02]  /*0fe0*/  @P6 LOP3.LUT R4, R4, R19, RZ, 0x3c, !PT ;  /* 0x0000001304046212 */ /* 0x008fe400078e3cff */
[----:B----4-:R-:W-:-:S04]  /*0ff0*/  @P6 LOP3.LUT R5, R5, R22, RZ, 0x3c, !PT ;  /* 0x0000001605056212 */ /* 0x010fc800078e3cff */
[----:B------:R-:W-:Y:S02]  /*1000*/  @P0 LOP3.LUT R5, R5, R28, RZ, 0x3c, !PT ;  /* 0x0000001c05050212 */ /* 0x000fe400078e3cff */
[----:B------:R-:W-:Y:S02]  /*1010*/  @P0 LOP3.LUT R4, R4, R23, RZ, 0x3c, !PT ;  /* 0x0000001704040212 */ /* 0x000fe400078e3cff */
[----:B------:R-:W-:Y:S02]  /*1020*/  @P0 LOP3.LUT R6, R6, R21, RZ, 0x3c, !PT ;  /* 0x0000001506060212 */ /* 0x000fe400078e3cff */
[----:B------:R-:W-:Y:S02]  /*1030*/  @P0 LOP3.LUT R3, R3, R24, RZ, 0x3c, !PT ;  /* 0x0000001803030212 */ /* 0x000fe400078e3cff */
[----:B------:R-:W-:Y:S01]  /*1040*/  @P0 LOP3.LUT R7, R7, R26, RZ, 0x3c, !PT ;  /* 0x0000001a07070212 */ /* 0x000fe200078e3cff */
[----:B------:R-:W-:Y:S06]  /*1050*/  @P1 BRA `(.L_x_6) ;  /* 0xfffffff4004c1947 */ /* 0x000fec000383ffff */
[----:B------:R-:W-:-:S05]  /*1060*/  VIADD R16, R16, 0x1 ;  /* 0x0000000110107836 */ /* 0x000fca0000000000 */
[----:B------:R-:W-:-:S13]  /*1070*/  ISETP.NE.AND P0, PT, R16, 0x5, PT ;  /* 0x000000051000780c */ /* 0x000fda0003f05270 */
[----:B------:R-:W-:Y:S05]  /*1080*/  @P0 BRA `(.L_x_7) ;  /* 0xfffffff400300947 */ /* 0x000fea000383ffff */
[----:B------:R1:W-:Y:S01]  /*1090*/  STL.64 [R1+0x8], R6 ;  /* 0x0000080601007387 */ /* 0x0003e20000100a00 */
[----:B------:R-:W-:-:S03]  /*10a0*/  UISETP.NE.U32.AND UP0, UPT, UR5, 0x1, UPT ;  /* 0x000000010500788c */ /* 0x000fc6000bf05070 */
[----:B------:R1:W-:Y:S01]  /*10b0*/  STL.64 [R1+0x10], R4 ;  /* 0x0000100401007387 */ /* 0x0003e20000100a00 */
[----:B------:R-:W-:-:S03]  /*10c0*/  UISETP.NE.AND.EX UP0, UPT, URZ, URZ, UPT, UP0 ;  /* 0x000000ffff00728c */ /* 0x000fc6000bf05300 */
[----:B------:R1:W-:Y:S06]  /*10d0*/  STL [R1+0x4], R3 ;  /* 0x0000040301007387 */ /* 0x0003ec0000100800 */
[----:B------:R-:W-:Y:S05]  /*10e0*/  BRA.U !UP0, `(.L_x_5) ;  /* 0x0000001508f47547 */ /* 0x000fea000b800000 */
[----:B------:R-:W-:Y:S01]  /*10f0*/  UMOV UR4, URZ ;  /* 0x000000ff00047c82 */ /* 0x000fe20008000000 */
[----:B------:R-:W-:Y:S01]  /*1100*/  IMAD.MOV.U32 R16, RZ, RZ, RZ ;  /* 0x000000ffff107224 */ /* 0x000fe200078e00ff */
[----:B-1----:R-:W-:Y:S01]  /*1110*/  CS2R R6, SRZ ;  /* 0x0000000000067805 */ /* 0x002fe2000001ff00 */
[----:B------:R-:W-:Y:S02]  /*1120*/  IMAD.MOV.U32 R4, RZ, RZ, RZ ;  /* 0x000000ffff047224 */ /* 0x000fe400078e00ff */
[----:B------:R-:W-:Y:S02]  /*1130*/  IMAD.MOV.U32 R3, RZ, RZ, RZ ;  /* 0x000000ffff037224 */ /* 0x000fe400078e00ff */
[----:B------:R-:W-:-:S07]  /*1140*/  IMAD.U32 R5, RZ, RZ, UR4 ;  /* 0x00000004ff057e24 */ /* 0x000fce000f8e00ff */
.L_x_9:
[----:B------:R-:W-:-:S06]  /*1150*/  IMAD R13, R16, 0x4, R1 ;  /* 0x00000004100d7824 */ /* 0x000fcc00078e0201 */
[----:B------:R-:W5:Y:S01]  /*1160*/  LDL R13, [R13+0x4] ;  /* 0x000004000d0d7983 */ /* 0x000f620000100800 */
[----:B------:R-:W-:Y:S02]  /*1170*/  IMAD.SHL.U32 R17, R16, 0x20, RZ ;  /* 0x0000002010117824 */ /* 0x000fe400078e00ff */
[----:B------:R-:W-:-:S07]  /*1180*/  IMAD.MOV.U32 R18, RZ, RZ, RZ ;  /* 0x000000ffff127224 */ /* 0x000fce00078e00ff */
.L_x_8:
        /* <DEDUP_REMOVED lines=178> */
[----:B------:R2:W-:Y:S01]  /*1cb0*/  STL [R1+0x4], R3 ;  /* 0x0000040301007387 */ /* 0x0005e20000100800 */
[----:B------:R-:W-:-:S03]  /*1cc0*/  UISETP.NE.AND.EX UP0, UPT, URZ, URZ, UPT, UP0 ;  /* 0x000000ffff00728c */ /* 0x000fc6000bf05300 */
[----:B------:R2:W-:Y:S06]  /*1cd0*/  STL.64 [R1+0x10], R4 ;  /* 0x0000100401007387 */ /* 0x0005ec0000100a00 */
[----:B------:R-:W-:Y:S05]  /*1ce0*/  BRA.U UP0, `(.L_x_5) ;  /* 0x0000000900f47547 */ /* 0x000fea000b800000 */
[----:B------:R-:W-:Y:S01]  /*1cf0*/  UMOV UR4, URZ ;  /* 0x000000ff00047c82 */ /* 0x000fe20008000000 */
[----:B------:R-:W-:Y:S01]  /*1d00*/  IMAD.MOV.U32 R16, RZ, RZ, RZ ;  /* 0x000000ffff107224 */ /* 0x000fe200078e00ff */
[----:B--2---:R-:W-:Y:S01]  /*1d10*/  CS2R R6, SRZ ;  /* 0x0000000000067805 */ /* 0x004fe2000001ff00 */
[----:B------:R-:W-:Y:S02]  /*1d20*/  IMAD.MOV.U32 R4, RZ, RZ, RZ ;  /* 0x000000ffff047224 */ /* 0x000fe400078e00ff */
[----:B------:R-:W-:Y:S02]  /*1d30*/  IMAD.MOV.U32 R3, RZ, RZ, RZ ;  /* 0x000000ffff037224 */ /* 0x000fe400078e00ff */
[----:B------:R-:W-:-:S07]  /*1d40*/  IMAD.U32 R5, RZ, RZ, UR4 ;  /* 0x00000004ff057e24 */ /* 0x000fce000f8e00ff */
.L_x_11:
[----:B------:R-:W-:-:S06]  /*1d50*/  IMAD R13, R16, 0x4, R1 ;  /* 0x00000004100d7824 */ /* 0x000fcc00078e0201 */
[----:B------:R-:W5:Y:S01]  /*1d60*/  LDL R13, [R13+0x4] ;  /* 0x000004000d0d7983 */ /* 0x000f620000100800 */
[----:B------:R-:W-:Y:S02]  /*1d70*/  IMAD.SHL.U32 R17, R16, 0x20, RZ ;  /* 0x0000002010117824 */ /* 0x000fe400078e00ff */
[----:B------:R-:W-:-:S07]  /*1d80*/  IMAD.MOV.U32 R18, RZ, RZ, RZ ;  /* 0x000000ffff127224 */ /* 0x000fce00078e00ff */
.L_x_10:
        /* <DEDUP_REMOVED lines=176> */
[----:B------:R3:W-:Y:S04]  /*2890*/  STL.64 [R1+0x8], R6 ;  /* 0x0000080601007387 */ /* 0x0007e80000100a00 */
[----:B------:R3:W-:Y:S04]  /*28a0*/  STL [R1+0x4], R3 ;  /* 0x0000040301007387 */ /* 0x0007e80000100800 */
[----:B------:R3:W-:Y:S02]  /*28b0*/  STL.64 [R1+0x10], R4 ;  /* 0x0000100401007387 */ /* 0x0007e40000100a00 */
.L_x_5:
[----:B------:R-:W-:Y:S01]  /*28c0*/  UISETP.GT.U32.AND UP0, UPT, UR6, 0x3, UPT ;  /* 0x000000030600788c */ /* 0x000fe2000bf04070 */
[----:B------:R-:W-:Y:S01]  /*28d0*/  VIADD R12, R12, 0x1 ;  /* 0x000000010c0c7836 */ /* 0x000fe20000000000 */
[----:B------:R-:W-:Y:S02]  /*28e0*/  USHF.R.U64 UR4, UR6, 0x2, UR7 ;  /* 0x0000000206047899 */ /* 0x000fe40008001207 */
[----:B------:R-:W-:Y:S02]  /*28f0*/  UISETP.GT.U32.AND.EX UP0, UPT, UR7, URZ, UPT, UP0 ;  /* 0x000000ff0700728c */ /* 0x000fe4000bf04100 */
[----:B------:R-:W-:-:S03]  /*2900*/  USHF.R.U32.HI UR5, URZ, 0x2, UR7 ;  /* 0x00000002ff057899 */ /* 0x000fc60008011607 */
[----:B------:R-:W-:-:S04]  /*2910*/  UMOV UR6, UR4 ;  /* 0x0000000400067c82 */ /* 0x000fc80008000000 */
[----:B------:R-:W-:Y:S01]  /*2920*/  UMOV UR7, UR5 ;  /* 0x0000000500077c82 */ /* 0x000fe20008000000 */
[----:B------:R-:W-:Y:S05]  /*2930*/  BRA.U UP0, `(.L_x_12) ;  /* 0xffffffd900dc7547 */ /* 0x000fea000b83ffff */
.L_x_4:
[----:B------:R-:W4:Y:S01]  /*2940*/  LDCU UR4, c[0x0][0x3a4] ;  /* 0x00007480ff0477ac */ /* 0x000f220008000800 */
[----:B0123--:R-:W-:-:S04]  /*2950*/  SHF.R.U32.HI R4, RZ, 0x2, R3 ;  /* 0x00000002ff047819 */ /* 0x00ffc80000011603 */
[----:B------:R-:W-:Y:S01]  /*2960*/  LOP3.LUT R4, R4, R3, RZ, 0x3c, !PT ;  /* 0x0000000304047212 */ /* 0x000fe200078e3cff */
[----:B------:R-:W-:-:S04]  /*2970*/  IMAD.SHL.U32 R3, R5, 0x10, RZ ;  /* 0x0000001005037824 */ /* 0x000fc800078e00ff */
[----:B------:R-:W-:-:S05]  /*2980*/  IMAD.SHL.U32 R6, R4, 0x2, RZ ;  /* 0x0000000204067824 */ /* 0x000fca00078e00ff */
[----:B------:R-:W-:Y:S01]  /*2990*/  LOP3.LUT R6, R4, R6, R3, 0x96, !PT ;  /* 0x0000000604067212 */ /* 0x000fe200078e9603 */
[----:B----4-:R-:W0:Y:S03]  /*29a0*/  I2F.U32.RP R10, UR4 ;  /* 0x00000004000a7d06 */ /* 0x010e260008209000 */
[----:B------:R-:W-:Y:S01]  /*29b0*/  LOP3.LUT R5, R6, R5, RZ, 0x3c, !PT ;  /* 0x0000000506057212 */ /* 0x000fe200078e3cff */
[----:B------:R-:W-:Y:S01]  /*29c0*/  IMAD.MOV.U32 R6, RZ, RZ, RZ ;  /* 0x000000ffff067224 */ /* 0x000fe200078e00ff */
[----:B------:R-:W-:Y:S02]  /*29d0*/  ISETP.NE.U32.AND P1, PT, RZ, UR4, PT ;  /* 0x00000004ff007c0c */ /* 0x000fe4000bf25070 */
[----:B------:R-:W-:Y:S01]  /*29e0*/  IADD3 R5, PT, PT, R2, 0x587c5, R5 ;  /* 0x000587c502057810 */ /* 0x000fe20007ffe005 */
[----:B0-----:R-:W0:Y:S02]  /*29f0*/  MUFU.RCP R10, R10 ;  /* 0x0000000a000a7308 */ /* 0x001e240000001000 */
[----:B0-----:R-:W-:-:S06]  /*2a00*/  VIADD R7, R10, 0xffffffe ;  /* 0x0ffffffe0a077836 */ /* 0x001fcc0000000000 */
[----:B------:R-:W0:Y:S02]  /*2a10*/  F2I.FTZ.U32.TRUNC.NTZ R7, R7 ;  /* 0x0000000700077305 */ /* 0x000e24000021f000 */
[----:B0-----:R-:W-:-:S04]  /*2a20*/  IMAD.MOV R11, RZ, RZ, -R7 ;  /* 0x000000ffff0b7224 */ /* 0x001fc800078e0a07 */
[----:B------:R-:W-:-:S04]  /*2a30*/  IMAD R3, R11, UR4, RZ ;  /* 0x000000040b037c24 */ /* 0x000fc8000f8e02ff */
[----:B------:R-:W-:-:S06]  /*2a40*/  IMAD.HI.U32 R6, R7, R3, R6 ;  /* 0x0000000307067227 */ /* 0x000fcc00078e0006 */
[----:B------:R-:W-:-:S04]  /*2a50*/  IMAD.HI.U32 R6, R6, R5, RZ ;  /* 0x0000000506067227 */ /* 0x000fc800078e00ff */
[----:B------:R-:W-:-:S04]  /*2a60*/  IMAD.MOV R6, RZ, RZ, -R6 ;  /* 0x000000ffff067224 */ /* 0x000fc800078e0a06 */
[----:B------:R-:W-:Y:S02]  /*2a70*/  IMAD R5, R6, UR4, R5 ;  /* 0x0000000406057c24 */ /* 0x000fe4000f8e0205 */
[----:B------:R-:W0:Y:S03]  /*2a80*/  LDC.64 R6, c[0x0][0x398] ;  /* 0x0000e600ff067b82 */ /* 0x000e260000000a00 */
[----:B------:R-:W-:-:S13]  /*2a90*/  ISETP.GE.U32.AND P0, PT, R5, UR4, PT ;  /* 0x0000000405007c0c */ /* 0x000fda000bf06070 */
[----:B------:R-:W-:-:S05]  /*2aa0*/  @P0 VIADD R5, R5, -UR4 ;  /* 0x8000000405050c36 */ /* 0x000fca0008000000 */
[----:B------:R-:W-:Y:S01]  /*2ab0*/  ISETP.GE.U32.AND P0, PT, R5, UR4, PT ;  /* 0x0000000405007c0c */ /* 0x000fe2000bf06070 */
[----:B0-----:R1:W-:-:S12]  /*2ac0*/  STG.E desc[UR8][R6.64], RZ ;  /* 0x000000ff06007986 */ /* 0x0013d8000c101908 */
[----:B------:R-:W-:Y:S01]  /*2ad0*/  @P0 VIADD R5, R5, -UR4 ;  /* 0x8000000405050c36 */ /* 0x000fe20008000000 */
[----:B------:R-:W-:Y:S02]  /*2ae0*/  @!P1 LOP3.LUT R5, RZ, UR4, RZ, 0x33, !PT ;  /* 0x00000004ff059c12 */ /* 0x000fe4000f8e33ff */
[----:B------:R-:W-:-:S03]  /*2af0*/  PLOP3.LUT P0, PT, PT, PT, PT, 0x80, 0x8 ;  /* 0x000000000008781c */ /* 0x000fc60003f0f070 */
[----:B------:R-:W-:-:S05]  /*2b00*/  VIADD R5, R5, 0x1 ;  /* 0x0000000105057836 */ /* 0x000fca0000000000 */
[----:B------:R-:W-:-:S05]  /*2b10*/  IABS R3, R5 ;  /* 0x0000000500037213 */ /* 0x000fca0000000000 */
[----:B------:R-:W-:-:S05]  /*2b20*/  VIADD R3, R3, 0x7 ;  /* 0x0000000703037836 */ /* 0x000fca0000000000 */
[----:B------:R1:W-:Y:S02]  /*2b30*/  STS [R0], R3 ;  /* 0x0000000300007388 */ /* 0x0003e40000000800 */
.L_x_3:
[----:B------:R-:W-:Y:S05]  /*2b40*/  BSYNC.RECONVERGENT B0 ;  /* 0x0000000000007941 */ /* 0x000fea0003800200 */
.L_x_2:
[----:B------:R-:W-:Y:S06]  /*2b50*/  BAR.SYNC.DEFER_BLOCKING 0x0 ;  /* 0x0000000000007b1d */ /* 0x000fec0000010000 */
[----:B01----:R-:W0:Y:S04]  /*2b60*/  @P0 LDS R3, [R0] ;  /* 0x0000000000030984 */ /* 0x003e280000000800 */
[----:B0-----:R-:W-:Y:S01]  /*2b70*/  @P0 STG.E desc[UR8][R8.64], R3 ;  /* 0x0000000308000986 */ /* 0x001fe2000c101908 */
[----:B------:R-:W-:Y:S06]  /*2b80*/  BAR.SYNC.DEFER_BLOCKING 0x0 ;  /* 0x0000000000007b1d */ /* 0x000fec0000010000 */
[----:B------:R-:W-:Y:S05]  /*2b90*/  EXIT ;  /* 0x000000000000794d */ /* 0x000fea0003800000 */
.L_x_13:
[----:B------:R-:W-:-:S00]  /*2ba0*/  BRA `(.L_x_13) ;  /* 0xfffffffc00fc7947 */ /* 0x000fc0000383ffff */
[----:B------:R-:W-:-:S00]  /*2bb0*/  NOP ;  /* 0x0000000000007918 */ /* 0x000fc00000000000 */
        /* <DEDUP_REMOVED lines=12> */
.L_x_78:


//--------------------- .text._Z20kernelEncontrarBombaPiiiiS_S_ --------------------------
	.section	.text._Z20kernelEncontrarBombaPiiiiS_S_,"ax",@progbits
	.align	128
        .global         _Z20kernelEncontrarBombaPiiiiS_S_
        .type           _Z20kernelEncontrarBombaPiiiiS_S_,@function
        .size           _Z20kernelEncontrarBombaPiiiiS_S_,(.L_x_79 - _Z20kernelEncontrarBombaPiiiiS_S_)
        .other          _Z20kernelEncontrarBombaPiiiiS_S_,@"STO_CUDA_ENTRY STV_DEFAULT"
_Z20kernelEncontrarBombaPiiiiS_S_:
.text._Z20kernelEncontrarBombaPiiiiS_S_:
[----:B------:R-:W-:Y:S08]  /*0000*/  LDC R1, c[0x0][0x37c] ;  /* 0x0000df00ff017b82 */ /* 0x000ff00000000800 */
[----:B------:R-:W0:Y:S01]  /*0010*/  LDC.64 R2, c[0x0][0x388] ;  /* 0x0000e200ff027b82 */ /* 0x000e220000000a00 */
[----:B------:R-:W1:Y:S01]  /*0020*/  S2R R7, SR_TID.X ;  /* 0x0000000000077919 */ /* 0x000e620000002100 */
[----:B------:R-:W2:Y:S01]  /*0030*/  LDCU.64 UR6, c[0x0][0x358] ;  /* 0x00006b00ff0677ac */ /* 0x000ea20008000a00 */
[----:B------:R-:W-:Y:S01]  /*0040*/  BSSY B0, `(.L_x_14) ;  /* 0x0000063000007945 */ /* 0x000fe20003800000 */
[----:B------:R-:W3:Y:S04]  /*0050*/  S2R R10, SR_TID.Y ;  /* 0x00000000000a7919 */ /* 0x000ee80000002200 */
[----:B------:R-:W1:Y:S08]  /*0060*/  LDC R12, c[0x0][0x360] ;  /* 0x0000d800ff0c7b82 */ /* 0x000e700000000800 */
[----:B------:R-:W1:Y:S01]  /*0070*/  S2UR UR4, SR_CTAID.X ;  /* 0x00000000000479c3 */ /* 0x000e620000002500 */
[----:B0-----:R-:W-:-:S07]  /*0080*/  IABS R11, R3 ;  /* 0x00000003000b7213 */ /* 0x001fce0000000000 */
[----:B------:R-:W3:Y:S01]  /*0090*/  S2UR UR5, SR_CTAID.Y ;  /* 0x00000000000579c3 */ /* 0x000ee20000002600 */
[----:B------:R-:W-:Y:S01]  /*00a0*/  ISETP.GE.AND P1, PT, R3, R2, PT ;  /* 0x000000020300720c */ /* 0x000fe20003f26270 */
[----:B------:R-:W0:Y:S06]  /*00b0*/  I2F.RP R0, R11 ;  /* 0x0000000b00007306 */ /* 0x000e2c0000209400 */
[----:B------:R-:W4:Y:S01]  /*00c0*/  LDC R13, c[0x0][0x364] ;  /* 0x0000d900ff0d7b82 */ /* 0x000f220000000800 */
[----:B-1----:R-:W-:-:S07]  /*00d0*/  IMAD R5, R12, UR4, R7 ;  /* 0x000000040c057c24 */ /* 0x002fce000f8e0207 */
[----:B------:R-:W1:Y:S01]  /*00e0*/  LDC R6, c[0x0][0x390] ;  /* 0x0000e400ff067b82 */ /* 0x000e620000000800 */
[----:B------:R-:W-:Y:S01]  /*00f0*/  UMOV UR4, 0x400 ;  /* 0x0000040000047882 */ /* 0x000fe20000000000 */
[----:B0-----:R-:W0:Y:S01]  /*0100*/  MUFU.RCP R0, R0 ;  /* 0x0000000000007308 */ /* 0x001e220000001000 */
[----:B----4-:R-:W-:Y:S01]  /*0110*/  SEL R12, R12, R13, !P1 ;  /* 0x0000000d0c0c7207 */ /* 0x010fe20004800000 */
[----:B0-----:R-:W-:Y:S02]  /*0120*/  VIADD R8, R0, 0xffffffe ;  /* 0x0ffffffe00087836 */ /* 0x001fe40000000000 */
[----:B---3--:R-:W-:Y:S02]  /*0130*/  IMAD R0, R13, UR5, R10 ;  /* 0x000000050d007c24 */ /* 0x008fe4000f8e020a */
[----:B------:R-:W0:Y:S02]  /*0140*/  S2UR UR5, SR_CgaCtaId ;  /* 0x00000000000579c3 */ /* 0x000e240000008800 */
[----:B------:R3:W4:Y:S01]  /*0150*/  F2I.FTZ.U32.TRUNC.NTZ R9, R8 ;  /* 0x0000000800097305 */ /* 0x000722000021f000 */
[----:B-1----:R-:W-:Y:S01]  /*0160*/  IABS R16, R6 ;  /* 0x0000000600107213 */ /* 0x002fe20000000000 */
[----:B------:R-:W-:-:S02]  /*0170*/  IMAD R4, R5, R2, R0 ;  /* 0x0000000205047224 */ /* 0x000fc400078e0200 */
[----:B------:R-:W-:Y:S02]  /*0180*/  @P1 IMAD R4, R0, R3, R5 ;  /* 0x0000000300041224 */ /* 0x000fe400078e0205 */
[----:B------:R-:W-:Y:S02]  /*0190*/  IMAD R7, R12, R10, R7 ;  /* 0x0000000a0c077224 */ /* 0x000fe400078e0207 */
[----:B---3--:R-:W-:Y:S02]  /*01a0*/  IMAD.MOV.U32 R8, RZ, RZ, RZ ;  /* 0x000000ffff087224 */ /* 0x008fe400078e00ff */
[----:B----4-:R-:W-:-:S04]  /*01b0*/  IMAD.MOV R14, RZ, RZ, -R9 ;  /* 0x000000ffff0e7224 */ /* 0x010fc800078e0a09 */
[----:B------:R-:W-:Y:S01]  /*01c0*/  IMAD R15, R14, R11, RZ ;  /* 0x0000000b0e0f7224 */ /* 0x000fe200078e02ff */
[----:B------:R-:W-:-:S03]  /*01d0*/  IABS R14, R4 ;  /* 0x00000004000e7213 */ /* 0x000fc60000000000 */
[----:B------:R-:W-:Y:S01]  /*01e0*/  IMAD.HI.U32 R8, R9, R15, R8 ;  /* 0x0000000f09087227 */ /* 0x000fe200078e0008 */
[----:B0-----:R-:W-:-:S03]  /*01f0*/  ULEA UR4, UR5, UR4, 0x18 ;  /* 0x0000000405047291 */ /* 0x001fc6000f8ec0ff */
[----:B------:R-:W-:Y:S02]  /*0200*/  IMAD.MOV.U32 R15, RZ, RZ, R14 ;  /* 0x000000ffff0f7224 */ /* 0x000fe400078e000e */
[----:B------:R-:W-:Y:S01]  /*0210*/  IMAD.HI.U32 R14, R8, R16, RZ ;  /* 0x00000010080e7227 */ /* 0x000fe200078e00ff */
[----:B------:R-:W-:-:S03]  /*0220*/  LEA R7, R7, UR4, 0x2 ;  /* 0x0000000407077c11 */ /* 0x000fc6000f8e10ff */
[----:B------:R-:W-:-:S04]  /*0230*/  IMAD.HI.U32 R9, R8, R15, RZ ;  /* 0x0000000f08097227 */ /* 0x000fc800078e00ff */
[----:B------:R-:W-:Y:S02]  /*0240*/  IMAD.MOV R8, RZ, RZ, -R9 ;  /* 0x000000ffff087224 */ /* 0x000fe400078e0a09 */
[----:B------:R-:W-:Y:S02]  /*0250*/  IMAD.MOV R17, RZ, RZ, -R14 ;  /* 0x000000ffff117224 */ /* 0x000fe400078e0a0e */
[C---:B------:R-:W-:Y:S02]  /*0260*/  IMAD R8, R11.reuse, R8, R15 ;  /* 0x000000080b087224 */ /* 0x040fe400078e020f */
[----:B------:R-:W-:-:S03]  /*0270*/  IMAD R16, R11, R17, R16 ;  /* 0x000000110b107224 */ /* 0x000fc600078e0210 */
[C---:B------:R-:W-:Y:S02]  /*0280*/  ISETP.GT.U32.AND P0, PT, R11.reuse, R8, PT ;  /* 0x000000080b00720c */ /* 0x040fe40003f04070 */
[----:B------:R-:W-:-:S11]  /*0290*/  ISETP.GT.U32.AND P3, PT, R11, R16, PT ;  /* 0x000000100b00720c */ /* 0x000fd60003f64070 */
[--C-:B------:R-:W-:Y:S02]  /*02a0*/  @!P0 IMAD.IADD R8, R8, 0x1, -R11.reuse ;  /* 0x0000000108088824 */ /* 0x100fe400078e0a0b */
[----:B------:R-:W-:Y:S02]  /*02b0*/  @!P3 IMAD.IADD R16, R16, 0x1, -R11 ;  /* 0x000000011010b824 */ /* 0x000fe400078e0a0b */
[----:B------:R-:W-:Y:S01]  /*02c0*/  @!P0 VIADD R9, R9, 0x1 ;  /* 0x0000000109098836 */ /* 0x000fe20000000000 */
[-C--:B------:R-:W-:Y:S01]  /*02d0*/  ISETP.GE.U32.AND P4, PT, R8, R11.reuse, PT ;  /* 0x0000000b0800720c */ /* 0x080fe20003f86070 */
[----:B------:R-:W-:Y:S01]  /*02e0*/  @!P3 VIADD R14, R14, 0x1 ;  /* 0x000000010e0eb836 */ /* 0x000fe20000000000 */
[----:B------:R-:W-:Y:S02]  /*02f0*/  ISETP.GE.U32.AND P5, PT, R16, R11, PT ;  /* 0x0000000b1000720c */ /* 0x000fe40003fa6070 */
[-C--:B------:R-:W-:Y:S02]  /*0300*/  LOP3.LUT R8, R4, R3.reuse, RZ, 0x3c, !PT ;  /* 0x0000000304087212 */ /* 0x080fe400078e3cff */
[----:B------:R-:W-:-:S02]  /*0310*/  LOP3.LUT R11, R6, R3, RZ, 0x3c, !PT ;  /* 0x00000003060b7212 */ /* 0x000fc400078e3cff */
[-C--:B------:R-:W-:Y:S02]  /*0320*/  ISETP.GE.AND P0, PT, R5, R3.reuse, PT ;  /* 0x000000030500720c */ /* 0x080fe40003f06270 */
[----:B------:R-:W-:Y:S02]  /*0330*/  ISETP.GE.AND P1, PT, R8, RZ, PT ;  /* 0x000000ff0800720c */ /* 0x000fe40003f26270 */
[----:B------:R-:W-:Y:S01]  /*0340*/  ISETP.GE.AND P2, PT, R11, RZ, PT ;  /* 0x000000ff0b00720c */ /* 0x000fe20003f46270 */
[----:B------:R-:W-:Y:S01]  /*0350*/  @P4 VIADD R9, R9, 0x1 ;  /* 0x0000000109094836 */ /* 0x000fe20000000000 */
[----:B------:R-:W-:Y:S01]  /*0360*/  ISETP.GE.OR P0, PT, R0, R2, P0 ;  /* 0x000000020000720c */ /* 0x000fe20000706670 */
[----:B------:R-:W-:Y:S01]  /*0370*/  @P5 VIADD R14, R14, 0x1 ;  /* 0x000000010e0e5836 */ /* 0x000fe20000000000 */
[----:B------:R-:W-:Y:S02]  /*0380*/  ISETP.NE.AND P3, PT, R3, RZ, PT ;  /* 0x000000ff0300720c */ /* 0x000fe40003f65270 */
[----:B------:R-:W-:-:S05]  /*0390*/  LOP3.LUT R8, RZ, R3, RZ, 0x33, !PT ;  /* 0x00000003ff087212 */ /* 0x000fca00078e33ff */
[----:B------:R-:W-:Y:S02]  /*03a0*/  @!P1 IMAD.MOV R9, RZ, RZ, -R9 ;  /* 0x000000ffff099224 */ /* 0x000fe400078e0a09 */
[----:B------:R-:W-:-:S03]  /*03b0*/  @!P2 IMAD.MOV R14, RZ, RZ, -R14 ;  /* 0x000000ffff0ea224 */ /* 0x000fc600078e0a0e */
[C---:B------:R-:W-:Y:S02]  /*03c0*/  SEL R15, R8.reuse, R9, !P3 ;  /* 0x00000009080f7207 */ /* 0x040fe40005800000 */
[----:B------:R-:W-:Y:S01]  /*03d0*/  SEL R14, R8, R14, !P3 ;  /* 0x0000000e080e7207 */ /* 0x000fe20005800000 */
[----:B--2---:R-:W-:Y:S06]  /*03e0*/  @P0 BRA `(.L_x_15) ;  /* 0x0000000000a00947 */ /* 0x004fec0003800000 */
[----:B------:R-:W0:Y:S08]  /*03f0*/  LDC.64 R8, c[0x0][0x380] ;  /* 0x0000e000ff087b82 */ /* 0x000e300000000a00 */
[----:B------:R-:W1:Y:S08]  /*0400*/  LDC R10, c[0x0][0x398] ;  /* 0x0000e600ff0a7b82 */ /* 0x000e700000000800 */
[----:B------:R-:W2:Y:S01]  /*0410*/  LDC R13, c[0x0][0x3a0] ;  /* 0x0000e800ff0d7b82 */ /* 0x000ea20000000800 */
[----:B0-----:R-:W-:-:S06]  /*0420*/  IMAD.WIDE R8, R4, 0x4, R8 ;  /* 0x0000000404087825 */ /* 0x001fcc00078e0208 */
[----:B------:R-:W3:Y:S01]  /*0430*/  LDG.E R8, desc[UR6][R8.64] ;  /* 0x0000000608087981 */ /* 0x000ee2000c1e1900 */
[----:B------:R-:W-:Y:S01]  /*0440*/  ISETP.NE.AND P0, PT, R15, R14, PT ;  /* 0x0000000e0f00720c */ /* 0x000fe20003f05270 */
[----:B------:R-:W-:Y:S01]  /*0450*/  IMAD.MOV R11, RZ, RZ, -R14 ;  /* 0x000000ffff0b7224 */ /* 0x000fe200078e0a0e */
[----:B------:R-:W-:Y:S05]  /*0460*/  WARPSYNC.ALL ;  /* 0x0000000000007948 */ /* 0x000fea0003800000 */
[----:B-1----:R-:W-:Y:S01]  /*0470*/  ISETP.LT.OR P0, PT, R10, 0x6, P0 ;  /* 0x000000060a00780c */ /* 0x002fe20000701670 */
[----:B------:R-:W-:Y:S01]  /*0480*/  IMAD.MOV R12, RZ, RZ, -R15 ;  /* 0x000000ffff0c7224 */ /* 0x000fe200078e0a0f */
[----:B------:R-:W-:Y:S01]  /*0490*/  BSSY.RECONVERGENT B1, `(.L_x_16) ;  /* 0x0000012000017945 */ /* 0x000fe20003800200 */
[----:B------:R-:W-:-:S02]  /*04a0*/  IMAD R6, R3, R11, R6 ;  /* 0x0000000b03067224 */ /* 0x000fc400078e0206 */
[----:B------:R-:W-:-:S05]  /*04b0*/  IMAD R11, R3, R12, R4 ;  /* 0x0000000c030b7224 */ /* 0x000fca00078e0204 */
[----:B------:R-:W-:-:S04]  /*04c0*/  ISETP.NE.AND P1, PT, R11, R6, PT ;  /* 0x000000060b00720c */ /* 0x000fc80003f25270 */
[----:B--2---:R-:W-:Y:S01]  /*04d0*/  ISETP.LT.OR P1, PT, R13, 0x6, P1 ;  /* 0x000000060d00780c */ /* 0x004fe20000f21670 */
[----:B---3--:R0:W-:Y:S01]  /*04e0*/  STS [R7], R8 ;  /* 0x0000000807007388 */ /* 0x0081e20000000800 */
[----:B------:R-:W-:Y:S06]  /*04f0*/  BAR.SYNC.DEFER_BLOCKING 0x0 ;  /* 0x0000000000007b1d */ /* 0x000fec0000010000 */
[----:B------:R-:W-:Y:S05]  /*0500*/  @P0 BRA `(.L_x_17) ;  /* 0x0000000000280947 */ /* 0x000fea0003800000 */
[----:B------:R-:W1:Y:S02]  /*0510*/  LDS R4, [R7] ;  /* 0x0000000007047984 */ /* 0x000e640000000800 */
[----:B-1----:R-:W-:-:S13]  /*0520*/  ISETP.NE.AND P0, PT, R4, -0x1, PT ;  /* 0xffffffff0400780c */ /* 0x002fda0003f05270 */
[----:B------:R-:W-:Y:S05]  /*0530*/  @P0 BRA `(.L_x_17) ;  /* 0x00000000001c0947 */ /* 0x000fea0003800000 */
[----:B------:R-:W1:Y:S01]  /*0540*/  S2R R4, SR_LANEID ;  /* 0x0000000000047919 */ /* 0x000e620000000000 */
[----:B0-----:R-:W0:Y:S01]  /*0550*/  LDC.64 R8, c[0x0][0x398] ;  /* 0x0000e600ff087b82 */ /* 0x001e220000000a00 */
[----:B------:R-:W-:Y:S02]  /*0560*/  VOTEU.ANY UR4, UPT, PT ;  /* 0x0000000000047886 */ /* 0x000fe400038e0100 */
[----:B------:R-:W-:Y:S02]  /*0570*/  UFLO.U32 UR5, UR4 ;  /* 0x00000004000572bd */ /* 0x000fe400080e0000 */
[----:B------:R-:W0:Y:S04]  /*0580*/  POPC R11, UR4 ;  /* 0x00000004000b7d09 */ /* 0x000e280008000000 */
[----:B-1----:R-:W-:-:S13]  /*0590*/  ISETP.EQ.U32.AND P0, PT, R4, UR5, PT ;  /* 0x0000000504007c0c */ /* 0x002fda000bf02070 */
[----:B0-----:R1:W-:Y:S02]  /*05a0*/  @P0 REDG.E.ADD.STRONG.GPU desc[UR6][R8.64], R11 ;  /* 0x0000000b0800098e */ /* 0x0013e4000c12e106 */
.L_x_17:
[----:B------:R-:W-:Y:S05]  /*05b0*/  BSYNC.RECONVERGENT B1 ;  /* 0x0000000000017941 */ /* 0x000fea0003800200 */
.L_x_16:
[----:B------:R-:W-:Y:S05]  /*05c0*/  @P1 BRA `(.L_x_15) ;  /* 0x0000000000281947 */ /* 0x000fea0003800000 */
[----:B------:R-:W2:Y:S02]  /*05d0*/  LDS R4, [R7] ;  /* 0x0000000007047984 */ /* 0x000ea40000000800 */
[----:B--2---:R-:W-:-:S13]  /*05e0*/  ISETP.NE.AND P0, PT, R4, -0x1, PT ;  /* 0xffffffff0400780c */ /* 0x004fda0003f05270 */
[----:B------:R-:W-:Y:S05]  /*05f0*/  @P0 BRA `(.L_x_15) ;  /* 0x00000000001c0947 */ /* 0x000fea0003800000 */
[----:B------:R-:W2:Y:S01]  /*0600*/  S2R R4, SR_LANEID ;  /* 0x0000000000047919 */ /* 0x000ea20000000000 */
[----:B01----:R-:W0:Y:S01]  /*0610*/  LDC.64 R8, c[0x0][0x3a0] ;  /* 0x0000e800ff087b82 */ /* 0x003e220000000a00 */
[----:B------:R-:W-:Y:S02]  /*0620*/  VOTEU.ANY UR4, UPT, PT ;  /* 0x0000000000047886 */ /* 0x000fe400038e0100 */
[----:B------:R-:W-:Y:S02]  /*0630*/  UFLO.U32 UR5, UR4 ;  /* 0x00000004000572bd */ /* 0x000fe400080e0000 */
[----:B------:R-:W0:Y:S04]  /*0640*/  POPC R11, UR4 ;  /* 0x00000004000b7d09 */ /* 0x000e280008000000 */
[----:B--2---:R-:W-:-:S13]  /*0650*/  ISETP.EQ.U32.AND P0, PT, R4, UR5, PT ;  /* 0x0000000504007c0c */ /* 0x004fda000bf02070 */
[----:B0-----:R2:W-:Y:S02]  /*0660*/  @P0 REDG.E.ADD.STRONG.GPU desc[UR6][R8.64], R11 ;  /* 0x0000000b0800098e */ /* 0x0015e4000c12e106 */
.L_x_15:
[----:B------:R-:W-:Y:S05]  /*0670*/  BSYNC B0 ;  /* 0x0000000000007941 */ /* 0x000fea0003800000 */
.L_x_14:
[----:B012---:R-:W0:Y:S08]  /*0680*/  LDC.64 R8, c[0x0][0x398] ;  /* 0x0000e600ff087b82 */ /* 0x007e300000000a00 */
[----:B------:R-:W1:Y:S01]  /*0690*/  LDC.64 R10, c[0x0][0x3a0] ;  /* 0x0000e800ff0a7b82 */ /* 0x000e620000000a00 */
[----:B0-----:R-:W2:Y:S04]  /*06a0*/  LDG.E R8, desc[UR6][R8.64] ;  /* 0x0000000608087981 */ /* 0x001ea8000c1e1900 */
[----:B-1----:R-:W2:Y:S01]  /*06b0*/  LDG.E R11, desc[UR6][R10.64] ;  /* 0x000000060a0b7981 */ /* 0x002ea2000c1e1900 */
[----:B------:R-:W-:-:S04]  /*06c0*/  ISETP.GE.AND P0, PT, R0, R3, PT ;  /* 0x000000030000720c */ /* 0x000fc80003f06270 */
[----:B------:R-:W-:-:S04]  /*06d0*/  ISETP.GE.OR P0, PT, R5, R2, P0 ;  /* 0x000000020500720c */ /* 0x000fc80000706670 */
[----:B--2---:R-:W-:-:S13]  /*06e0*/  ISETP.EQ.OR P0, PT, R8, R11, P0 ;  /* 0x0000000b0800720c */ /* 0x004fda0000702670 */
[----:B------:R-:W-:Y:S05]  /*06f0*/  @P0 EXIT ;  /* 0x000000000000094d */ /* 0x000fea0003800000 */
[----:B------:R-:W-:Y:S02]  /*0700*/  ISETP.NE.AND P0, PT, R11, 0x1, PT ;  /* 0x000000010b00780c */ /* 0x000fe40003f05270 */
[----:B------:R-:W-:-:S13]  /*0710*/  ISETP.EQ.AND P1, PT, R8, 0x5, PT ;  /* 0x000000050800780c */ /* 0x000fda0003f22270 */
[----:B------:R-:W-:Y:S05]  /*0720*/  @!P0 BRA P1, `(.L_x_18) ;  /* 0x00000000000c8947 */ /* 0x000fea0000800000 */
[----:B------:R-:W-:-:S04]  /*0730*/  ISETP.NE.AND P0, PT, R8, 0x1, PT ;  /* 0x000000010800780c */ /* 0x000fc80003f05270 */
[----:B------:R-:W-:-:S13]  /*0740*/  ISETP.NE.OR P0, PT, R11, 0x5, P0 ;  /* 0x000000050b00780c */ /* 0x000fda0000705670 */
[----:B------:R-:W-:Y:S05]  /*0750*/  @P0 EXIT ;  /* 0x000000000000094d */ /* 0x000fea0003800000 */
.L_x_18:
[----:B------:R-:W-:-:S05]  /*0760*/  IMAD.MOV.U32 R0, RZ, RZ, 0x42 ;  /* 0x00000042ff007424 */ /* 0x000fca00078e00ff */
[----:B------:R-:W-:Y:S01]  /*0770*/  STS [R7], R0 ;  /* 0x0000000007007388 */ /* 0x000fe20000000800 */
[----:B------:R-:W-:Y:S05]  /*0780*/  EXIT ;  /* 0x000000000000794d */ /* 0x000fea0003800000 */
.L_x_19:
        /* <DEDUP_REMOVED lines=15> */
.L_x_79:


//--------------------- .text._Z22kernelEncontrarCaminosPiiiS_iPbi --------------------------
	.section	.text._Z22kernelEncontrarCaminosPiiiS_iPbi,"ax",@progbits
	.align	128
        .global         _Z22kernelEncontrarCaminosPiiiS_iPbi
        .type           _Z22kernelEncontrarCaminosPiiiS_iPbi,@function
        .size           _Z22kernelEncontrarCaminosPiiiS_iPbi,(.L_x_80 - _Z22kernelEncontrarCaminosPiiiS_iPbi)
        .other          _Z22kernelEncontrarCaminosPiiiS_iPbi,@"STO_CUDA_ENTRY STV_DEFAULT"
_Z22kernelEncontrarCaminosPiiiS_iPbi:
.text._Z22kernelEncontrarCaminosPiiiS_iPbi:
[----:B------:R-:W-:Y:S01]  /*0000*/  LDC R1, c[0x0][0x37c] ;  /* 0x0000df00ff017b82 */ /* 0x000fe20000000800 */
[----:B------:R-:W0:Y:S07]  /*0010*/  S2R R18, SR_TID.X ;  /* 0x0000000000127919 */ /* 0x000e2e0000002100 */
[----:B------:R-:W0:Y:S01]  /*0020*/  S2UR UR4, SR_CTAID.X ;  /* 0x00000000000479c3 */ /* 0x000e220000002500 */
[----:B------:R-:W1:Y:S01]  /*0030*/  LDCU.64 UR6, c[0x0][0x358] ;  /* 0x00006b00ff0677ac */ /* 0x000e620008000a00 */
[----:B------:R-:W2:Y:S01]  /*0040*/  S2R R13, SR_TID.Y ;  /* 0x00000000000d7919 */ /* 0x000ea20000002200 */
[----:B------:R-:W3:Y:S05]  /*0050*/  LDCU UR8, c[0x0][0x398] ;  /* 0x00007300ff0877ac */ /* 0x000eea0008000800 */
[----:B------:R-:W0:Y:S01]  /*0060*/  LDC R15, c[0x0][0x360] ;  /* 0x0000d800ff0f7b82 */ /* 0x000e220000000800 */
[----:B------:R-:W4:Y:S07]  /*0070*/  LDCU UR9, c[0x0][0x388] ;  /* 0x00007100ff0977ac */ /* 0x000f2e0008000800 */
[----:B------:R-:W2:Y:S08]  /*0080*/  S2UR UR5, SR_CTAID.Y ;  /* 0x00000000000579c3 */ /* 0x000eb00000002600 */
[----:B------:R-:W2:Y:S08]  /*0090*/  LDC R0, c[0x0][0x364] ;  /* 0x0000d900ff007b82 */ /* 0x000eb00000000800 */
[----:B------:R-:W5:Y:S01]  /*00a0*/  LDC.64 R2, c[0x0][0x388] ;  /* 0x0000e200ff027b82 */ /* 0x000f620000000a00 */
[----:B0-----:R-:W-:-:S02]  /*00b0*/  IMAD R4, R15, UR4, R18 ;  /* 0x000000040f047c24 */ /* 0x001fc4000f8e0212 */
[----:B--2---:R-:W-:-:S03]  /*00c0*/  IMAD R17, R0, UR5, R13 ;  /* 0x0000000500117c24 */ /* 0x004fc6000f8e020d */
[CC--:B-----5:R-:W-:Y:S01]  /*00d0*/  ISETP.GE.AND P0, PT, R4.reuse, R3.reuse, PT ;  /* 0x000000030400720c */ /* 0x0e0fe20003f06270 */
[-C--:B------:R-:W-:Y:S01]  /*00e0*/  IMAD R8, R4, R2.reuse, R17 ;  /* 0x0000000204087224 */ /* 0x080fe200078e0211 */
[-C--:B------:R-:W-:Y:S01]  /*00f0*/  ISETP.GE.AND P1, PT, R3, R2.reuse, PT ;  /* 0x000000020300720c */ /* 0x080fe20003f26270 */
[C---:B------:R-:W-:Y:S01]  /*0100*/  IMAD R5, R17.reuse, R3, R4 ;  /* 0x0000000311057224 */ /* 0x040fe200078e0204 */
[----:B------:R-:W-:-:S04]  /*0110*/  ISETP.GE.OR P0, PT, R17, R2, P0 ;  /* 0x000000021100720c */ /* 0x000fc80000706670 */
[----:B------:R-:W-:-:S09]  /*0120*/  SEL R5, R8, R5, !P1 ;  /* 0x0000000508057207 */ /* 0x000fd20004800000 */
[----:B------:R-:W0:Y:S02]  /*0130*/  @!P0 LDC.64 R6, c[0x0][0x380] ;  /* 0x0000e000ff068b82 */ /* 0x000e240000000a00 */
[----:B0-----:R-:W-:-:S06]  /*0140*/  @!P0 IMAD.WIDE R6, R5, 0x4, R6 ;  /* 0x0000000405068825 */ /* 0x001fcc00078e0206 */
[----:B-1----:R-:W2:Y:S01]  /*0150*/  @!P0 LDG.E R7, desc[UR6][R6.64] ;  /* 0x0000000606078981 */ /* 0x002ea2000c1e1900 */
[----:B------:R-:W0:Y:S01]  /*0160*/  S2UR UR5, SR_CgaCtaId ;  /* 0x00000000000579c3 */ /* 0x000e220000008800 */
[----:B------:R-:W-:Y:S01]  /*0170*/  SEL R15, R15, R0, !P1 ;  /* 0x000000000f0f7207 */ /* 0x000fe20004800000 */
[----:B------:R-:W-:Y:S01]  /*0180*/  UMOV UR4, 0x400 ;  /* 0x0000040000047882 */ /* 0x000fe20000000000 */
[----:B------:R-:W-:-:S04]  /*0190*/  IMAD.HI R11, R4, 0x66666667, RZ ;  /* 0x66666667040b7827 */ /* 0x000fc800078e02ff */
[----:B------:R-:W-:Y:S01]  /*01a0*/  IMAD R15, R15, R13, R18 ;  /* 0x0000000d0f0f7224 */ /* 0x000fe200078e0212 */
[----:B0-----:R-:W-:-:S06]  /*01b0*/  ULEA UR4, UR5, UR4, 0x18 ;  /* 0x0000000405047291 */ /* 0x001fcc000f8ec0ff */
[----:B------:R-:W-:-:S05]  /*01c0*/  LEA R12, R15, UR4, 0x2 ;  /* 0x000000040f0c7c11 */ /* 0x000fca000f8e10ff */
[----:B------:R-:W0:Y:S01]  /*01d0*/  LDCU UR4, c[0x0][0x3a8] ;  /* 0x00007500ff0477ac */ /* 0x000e220008000800 */
[----:B--2---:R-:W-:Y:S01]  /*01e0*/  @!P0 STS [R12], R7 ;  /* 0x000000070c008388 */ /* 0x004fe20000000800 */
[----:B------:R-:W-:Y:S06]  /*01f0*/  BAR.SYNC.DEFER_BLOCKING 0x0 ;  /* 0x0000000000007b1d */ /* 0x000fec0000010000 */
[----:B------:R-:W1:Y:S02]  /*0200*/  LDS R0, [R12] ;  /* 0x000000000c007984 */ /* 0x000e640000000800 */
[----:B-1----:R-:W-:-:S04]  /*0210*/  ISETP.NE.AND P0, PT, R0, -0x1, PT ;  /* 0xffffffff0000780c */ /* 0x002fc80003f05270 */
[----:B0-----:R-:W-:Y:S02]  /*0220*/  ISETP.NE.AND P0, PT, R0, UR4, P0 ;  /* 0x0000000400007c0c */ /* 0x001fe40008705270 */
[----:B------:R-:W-:Y:S02]  /*0230*/  SHF.R.S32.HI R0, RZ, 0x1, R11 ;  /* 0x00000001ff007819 */ /* 0x000fe4000001140b */
[----:B---3--:R-:W-:Y:S02]  /*0240*/  ISETP.NE.OR P0, PT, R5, UR8, P0 ;  /* 0x0000000805007c0c */ /* 0x008fe40008705670 */
[----:B------:R-:W-:Y:S02]  /*0250*/  LEA.HI R11, R11, R0, RZ, 0x1 ;  /* 0x000000000b0b7211 */ /* 0x000fe400078f08ff */
[----:B------:R-:W-:-:S04]  /*0260*/  ISETP.GE.OR P0, PT, R17, R2, P0 ;  /* 0x000000021100720c */ /* 0x000fc80000706670 */
[----:B------:R-:W-:-:S13]  /*0270*/  ISETP.GE.OR P0, PT, R4, R3, P0 ;  /* 0x000000030400720c */ /* 0x000fda0000706670 */
[----:B----4-:R-:W-:Y:S05]  /*0280*/  @P0 BRA `(.L_x_20) ;  /* 0x0000001000180947 */ /* 0x010fea0003800000 */
[----:B------:R-:W-:Y:S01]  /*0290*/  IMAD R10, R2, R3, RZ ;  /* 0x00000003020a7224 */ /* 0x000fe200078e02ff */
[----:B------:R-:W-:-:S04]  /*02a0*/  PRMT R21, RZ, 0x7610, R21 ;  /* 0x00007610ff157816 */ /* 0x000fc80000000015 */
[----:B------:R-:W-:-:S13]  /*02b0*/  ISETP.GT.AND P0, PT, R10, UR8, PT ;  /* 0x000000080a007c0c */ /* 0x000fda000bf04270 */
[----:B------:R-:W-:Y:S05]  /*02c0*/  @!P0 BRA `(.L_x_21) ;  /* 0x0000000c00e08947 */ /* 0x000fea0003800000 */
[----:B------:R-:W-:Y:S01]  /*02d0*/  IABS R9, R3 ;  /* 0x0000000300097213 */ /* 0x000fe20000000000 */
[----:B------:R-:W0:Y:S01]  /*02e0*/  LDCU UR4, c[0x0][0x398] ;  /* 0x00007300ff0477ac */ /* 0x000e220008000800 */
[----:B------:R-:W-:Y:S01]  /*02f0*/  IABS R14, R8 ;  /* 0x00000008000e7213 */ /* 0x000fe20000000000 */
[----:B------:R-:W-:Y:S01]  /*0300*/  VIADD R20, R17, 0x1 ;  /* 0x0000000111147836 */ /* 0x000fe20000000000 */
[----:B------:R-:W1:Y:S01]  /*0310*/  I2F.RP R5, R9 ;  /* 0x0000000900057306 */ /* 0x000e620000209400 */
[----:B------:R-:W-:-:S03]  /*0320*/  VIADD R18, R18, 0xffffffe7 ;  /* 0xffffffe712127836 */ /* 0x000fc60000000000 */
[----:B------:R-:W-:-:S04]  /*0330*/  SHF.R.U32.HI R20, RZ, 0x1, R20 ;  /* 0x00000001ff147819 */ /* 0x000fc80000011614 */
[----:B-1----:R-:W1:Y:S01]  /*0340*/  MUFU.RCP R5, R5 ;  /* 0x0000000500057308 */ /* 0x002e620000001000 */
[----:B0-----:R-:W-:Y:S02]  /*0350*/  IMAD.U32 R23, RZ, RZ, UR4 ;  /* 0x00000004ff177e24 */ /* 0x001fe4000f8e00ff */
[----:B-1----:R-:W-:-:S05]  /*0360*/  VIADD R6, R5, 0xffffffe ;  /* 0x0ffffffe05067836 */ /* 0x002fca0000000000 */
[----:B------:R0:W1:Y:S02]  /*0370*/  F2I.FTZ.U32.TRUNC.NTZ R7, R6 ;  /* 0x0000000600077305 */ /* 0x000064000021f000 */
[----:B0-----:R-:W-:Y:S02]  /*0380*/  IMAD.MOV.U32 R6, RZ, RZ, RZ ;  /* 0x000000ffff067224 */ /* 0x001fe400078e00ff */
[----:B-1----:R-:W-:-:S04]  /*0390*/  IMAD.MOV R0, RZ, RZ, -R7 ;  /* 0x000000ffff007224 */ /* 0x002fc800078e0a07 */
[----:B------:R-:W-:-:S04]  /*03a0*/  IMAD R19, R0, R9, RZ ;  /* 0x0000000900137224 */ /* 0x000fc800078e02ff */
[----:B------:R-:W-:-:S04]  /*03b0*/  IMAD.HI.U32 R0, R7, R19, R6 ;  /* 0x0000001307007227 */ /* 0x000fc800078e0006 */
[----:B------:R-:W-:Y:S02]  /*03c0*/  IMAD.MOV.U32 R7, RZ, RZ, R14 ;  /* 0x000000ffff077224 */ /* 0x000fe400078e000e */
[----:B------:R-:W-:Y:S02]  /*03d0*/  IMAD.MOV.U32 R19, RZ, RZ, RZ ;  /* 0x000000ffff137224 */ /* 0x000fe400078e00ff */
[----:B------:R-:W-:-:S04]  /*03e0*/  IMAD.HI.U32 R5, R0, R7, RZ ;  /* 0x0000000700057227 */ /* 0x000fc800078e00ff */
[----:B------:R-:W-:-:S04]  /*03f0*/  IMAD.MOV R14, RZ, RZ, -R5 ;  /* 0x000000ffff0e7224 */ /* 0x000fc800078e0a05 */
[----:B------:R-:W-:-:S05]  /*0400*/  IMAD R6, R9, R14, R7 ;  /* 0x0000000e09067224 */ /* 0x000fca00078e0207 */
[----:B------:R-:W-:-:S13]  /*0410*/  ISETP.GT.U32.AND P1, PT, R9, R6, PT ;  /* 0x000000060900720c */ /* 0x000fda0003f24070 */
[----:B------:R-:W-:Y:S02]  /*0420*/  @!P1 IMAD.IADD R6, R6, 0x1, -R9 ;  /* 0x0000000106069824 */ /* 0x000fe400078e0a09 */
[----:B------:R-:W-:Y:S01]  /*0430*/  @!P1 VIADD R5, R5, 0x1 ;  /* 0x0000000105059836 */ /* 0x000fe20000000000 */
[----:B------:R-:W-:Y:S02]  /*0440*/  ISETP.NE.AND P1, PT, R3, RZ, PT ;  /* 0x000000ff0300720c */ /* 0x000fe40003f25270 */
[----:B------:R-:W-:Y:S02]  /*0450*/  ISETP.GE.U32.AND P0, PT, R6, R9, PT ;  /* 0x000000090600720c */ /* 0x000fe40003f06070 */
[----:B------:R-:W-:-:S04]  /*0460*/  LOP3.LUT R6, R8, R3, RZ, 0x3c, !PT ;  /* 0x0000000308067212 */ /* 0x000fc800078e3cff */
[----:B------:R-:W-:Y:S01]  /*0470*/  ISETP.GE.AND P2, PT, R6, RZ, PT ;  /* 0x000000ff0600720c */ /* 0x000fe20003f46270 */
[C---:B------:R-:W-:Y:S02]  /*0480*/  VIADD R6, R4.reuse, 0xffffffff ;  /* 0xffffffff04067836 */ /* 0x040fe40000000000 */
[----:B------:R-:W-:Y:S02]  /*0490*/  VIADD R4, R4, 0x1 ;  /* 0x0000000104047836 */ /* 0x000fe40000000000 */
[----:B------:R-:W-:-:S04]  /*04a0*/  IMAD.HI R6, R6, 0x66666667, RZ ;  /* 0x6666666706067827 */ /* 0x000fc800078e02ff */
[----:B------:R-:W-:Y:S02]  /*04b0*/  @P0 VIADD R5, R5, 0x1 ;  /* 0x0000000105050836 */ /* 0x000fe40000000000 */
[----:B------:R-:W-:-:S04]  /*04c0*/  IMAD.HI R4, R4, 0x66666667, RZ ;  /* 0x6666666704047827 */ /* 0x000fc800078e02ff */
[----:B------:R-:W-:Y:S01]  /*04d0*/  @!P2 IMAD.MOV R5, RZ, RZ, -R5 ;  /* 0x000000ffff05a224 */ /* 0x000fe200078e0a05 */
[----:B------:R-:W-:Y:S02]  /*04e0*/  @!P1 LOP3.LUT R5, RZ, R3, RZ, 0x33, !PT ;  /* 0x00000003ff059212 */ /* 0x000fe400078e33ff */
[----:B------:R-:W-:Y:S02]  /*04f0*/  SHF.R.S32.HI R3, RZ, 0x1, R6 ;  /* 0x00000001ff037819 */ /* 0x000fe40000011406 */
[----:B------:R-:W-:Y:S01]  /*0500*/  ISETP.GT.AND P0, PT, R5, R2, PT ;  /* 0x000000020500720c */ /* 0x000fe20003f04270 */
[----:B------:R-:W-:Y:S01]  /*0510*/  VIADD R2, R17, 0xffffffff ;  /* 0xffffffff11027836 */ /* 0x000fe20000000000 */
[----:B------:R-:W-:Y:S02]  /*0520*/  SHF.R.S32.HI R7, RZ, 0x1, R4 ;  /* 0x00000001ff077819 */ /* 0x000fe40000011404 */
[----:B------:R-:W-:Y:S02]  /*0530*/  LEA.HI R14, R6, R3, RZ, 0x1 ;  /* 0x00000003060e7211 */ /* 0x000fe400078f08ff */
[----:B------:R-:W-:-:S02]  /*0540*/  LEA.HI R22, R2, R2, RZ, 0x1 ;  /* 0x0000000202167211 */ /* 0x000fc400078f08ff */
[----:B------:R-:W-:Y:S02]  /*0550*/  LEA.HI R16, R4, R7, RZ, 0x1 ;  /* 0x0000000704107211 */ /* 0x000fe400078f08ff */
[----:B------:R-:W-:Y:S02]  /*0560*/  ISETP.GT.AND P0, PT, R5, -0x1, !P0 ;  /* 0xffffffff0500780c */ /* 0x000fe40004704270 */
[----:B------:R-:W-:Y:S02]  /*0570*/  SHF.R.U32.HI R17, RZ, 0x1, R17 ;  /* 0x00000001ff117819 */ /* 0x000fe40000011611 */
[----:B------:R-:W-:-:S09]  /*0580*/  SHF.R.S32.HI R22, RZ, 0x1, R22 ;  /* 0x00000001ff167819 */ /* 0x000fd20000011416 */
.L_x_30:
[----:B------:R-:W0:Y:S01]  /*0590*/  LDC R25, c[0x0][0x38c] ;  /* 0x0000e300ff197b82 */ /* 0x000e220000000800 */
[----:B--234-:R-:W-:Y:S01]  /*05a0*/  VIADD R7, R23, 0x1 ;  /* 0x0000000117077836 */ /* 0x01cfe20000000000 */
[----:B------:R-:W-:Y:S01]  /*05b0*/  ISETP.GT.AND P1, PT, R15, 0x8, PT ;  /* 0x000000080f00780c */ /* 0x000fe20003f24270 */
[----:B------:R-:W-:Y:S01]  /*05c0*/  IMAD.MOV.U32 R24, RZ, RZ, R8 ;  /* 0x000000ffff187224 */ /* 0x000fe200078e0008 */
[----:B------:R-:W-:Y:S01]  /*05d0*/  UMOV UR4, 0x400 ;  /* 0x0000040000047882 */ /* 0x000fe20000000000 */
[----:B------:R-:W-:Y:S01]  /*05e0*/  IMAD.MOV.U32 R8, RZ, RZ, R23 ;  /* 0x000000ffff087224 */ /* 0x000fe200078e0017 */
[----:B------:R-:W-:Y:S01]  /*05f0*/  IABS R21, R7 ;  /* 0x0000000700157213 */ /* 0x000fe20000000000 */
[----:B------:R-:W1:Y:S01]  /*0600*/  S2R R32, SR_TID.X ;  /* 0x0000000000207919 */ /* 0x000e620000002100 */
[----:B------:R-:W2:Y:S01]  /*0610*/  S2UR UR5, SR_CgaCtaId ;  /* 0x00000000000579c3 */ /* 0x000ea20000008800 */
[----:B------:R-:W-:Y:S01]  /*0620*/  ISETP.NE.OR P1, PT, R16, R11, P1 ;  /* 0x0000000b1000720c */ /* 0x000fe20000f25670 */
[----:B------:R-:W-:Y:S01]  /*0630*/  VIADD R27, R8, 0xffffffff ;  /* 0xffffffff081b7836 */ /* 0x000fe20000000000 */
[----:B------:R-:W-:Y:S01]  /*0640*/  ISETP.GE.AND P4, PT, R7, RZ, PT ;  /* 0x000000ff0700720c */ /* 0x000fe20003f86270 */
[----:B------:R-:W-:-:S04]  /*0650*/  IMAD.HI.U32 R0, R0, R21, RZ ;  /* 0x0000001500007227 */ /* 0x000fc800078e00ff */
[----:B------:R-:W-:Y:S02]  /*0660*/  IMAD.MOV R0, RZ, RZ, -R0 ;  /* 0x000000ffff007224 */ /* 0x000fe400078e0a00 */
[----:B------:R-:W-:-:S04]  /*0670*/  IMAD.MOV.U32 R23, RZ, RZ, R7 ;  /* 0x000000ffff177224 */ /* 0x000fc800078e0007 */
[----:B------:R-:W3:Y:S01]  /*0680*/  @!P1 LDC R28, c[0x0][0x3a8] ;  /* 0x0000ea00ff1c9b82 */ /* 0x000ee20000000800 */
[-C--:B0-----:R-:W-:Y:S02]  /*0690*/  IABS R6, R25.reuse ;  /* 0x0000001900067213 */ /* 0x081fe40000000000 */
[----:B------:R-:W-:Y:S02]  /*06a0*/  LOP3.LUT R30, RZ, R25, RZ, 0x33, !PT ;  /* 0x00000019ff1e7212 */ /* 0x000fe400078e33ff */
[----:B------:R-:W0:Y:S01]  /*06b0*/  I2F.RP R4, R6 ;  /* 0x0000000600047306 */ /* 0x000e220000209400 */
[----:B------:R-:W-:Y:S01]  /*06c0*/  IMAD R21, R6, R0, R21 ;  /* 0x0000000006157224 */ /* 0x000fe200078e0215 */
[----:B--2---:R-:W-:-:S04]  /*06d0*/  ULEA UR4, UR5, UR4, 0x18 ;  /* 0x0000000405047291 */ /* 0x004fc8000f8ec0ff */
[----:B------:R-:W-:Y:S02]  /*06e0*/  ISETP.GT.U32.AND P2, PT, R9, R21, PT ;  /* 0x000000150900720c */ /* 0x000fe40003f44070 */
[----:B------:R-:W-:Y:S01]  /*06f0*/  LEA R26, R15, UR4, 0x2 ;  /* 0x000000040f1a7c11 */ /* 0x000fe2000f8e10ff */
[----:B0-----:R-:W0:Y:S10]  /*0700*/  MUFU.RCP R4, R4 ;  /* 0x0000000400047308 */ /* 0x001e340000001000 */
[----:B------:R-:W-:-:S05]  /*0710*/  @!P2 IMAD.IADD R21, R21, 0x1, -R6 ;  /* 0x000000011515a824 */ /* 0x000fca00078e0a06 */
[----:B------:R-:W-:Y:S01]  /*0720*/  ISETP.GT.U32.AND P2, PT, R9, R21, PT ;  /* 0x000000150900720c */ /* 0x000fe20003f44070 */
[----:B------:R-:W-:Y:S02]  /*0730*/  IMAD.MOV.U32 R9, RZ, RZ, R6 ;  /* 0x000000ffff097224 */ /* 0x000fe400078e0006 */
[----:B0-----:R-:W-:Y:S01]  /*0740*/  VIADD R2, R4, 0xffffffe ;  /* 0x0ffffffe04027836 */ /* 0x001fe20000000000 */
[----:B------:R-:W-:-:S03]  /*0750*/  IABS R4, R27 ;  /* 0x0000001b00047213 */ /* 0x000fc60000000000 */
[----:B------:R0:W2:Y:S06]  /*0760*/  F2I.FTZ.U32.TRUNC.NTZ R3, R2 ;  /* 0x0000000200037305 */ /* 0x0000ac000021f000 */
[----:B------:R-:W-:-:S04]  /*0770*/  @!P2 IMAD.IADD R21, R21, 0x1, -R6 ;  /* 0x000000011515a824 */ /* 0x000fc800078e0a06 */
[----:B------:R-:W-:Y:S01]  /*0780*/  @!P4 IMAD.MOV R21, RZ, RZ, -R21 ;  /* 0x000000ffff15c224 */ /* 0x000fe200078e0a15 */
[----:B------:R-:W-:Y:S01]  /*0790*/  ISETP.GE.AND P4, PT, R27, RZ, PT ;  /* 0x000000ff1b00720c */ /* 0x000fe20003f86270 */
[----:B0-----:R-:W-:Y:S02]  /*07a0*/  IMAD.MOV.U32 R2, RZ, RZ, RZ ;  /* 0x000000ffff027224 */ /* 0x001fe400078e00ff */
[----:B--2---:R-:W-:-:S04]  /*07b0*/  IMAD.MOV R5, RZ, RZ, -R3 ;  /* 0x000000ffff057224 */ /* 0x004fc800078e0a03 */
[----:B------:R-:W-:-:S04]  /*07c0*/  IMAD R5, R5, R6, RZ ;  /* 0x0000000605057224 */ /* 0x000fc800078e02ff */
[----:B------:R-:W-:Y:S02]  /*07d0*/  IMAD.HI.U32 R0, R3, R5, R2 ;  /* 0x0000000503007227 */ /* 0x000fe400078e0002 */
[----:B------:R-:W3:Y:S02]  /*07e0*/  @!P1 LDS R3, [R26+0x4] ;  /* 0x000004001a039984 */ /* 0x000ee40000000800 */
[----:B------:R-:W-:-:S04]  /*07f0*/  IMAD.MOV.U32 R5, RZ, RZ, R4 ;  /* 0x000000ffff057224 */ /* 0x000fc800078e0004 */
[----:B------:R-:W-:-:S04]  /*0800*/  IMAD.HI.U32 R2, R0, R5, RZ ;  /* 0x0000000500027227 */ /* 0x000fc800078e00ff */
[----:B------:R-:W-:-:S04]  /*0810*/  IMAD.MOV R2, RZ, RZ, -R2 ;  /* 0x000000ffff027224 */ /* 0x000fc800078e0a02 */
[----:B------:R-:W-:Y:S02]  /*0820*/  IMAD R2, R6, R2, R5 ;  /* 0x0000000206027224 */ /* 0x000fe400078e0205 */
[----:B------:R-:W0:Y:S03]  /*0830*/  LDC.64 R4, c[0x0][0x380] ;  /* 0x0000e000ff047b82 */ /* 0x000e260000000a00 */
[----:B------:R-:W-:-:S13]  /*0840*/  ISETP.GT.U32.AND P3, PT, R9, R2, PT ;  /* 0x000000020900720c */ /* 0x000fda0003f64070 */
[----:B------:R-:W-:Y:S01]  /*0850*/  @!P3 IMAD.IADD R2, R2, 0x1, -R6 ;  /* 0x000000010202b824 */ /* 0x000fe200078e0a06 */
[----:B------:R-:W-:-:S04]  /*0860*/  ISETP.NE.AND P3, PT, R25, RZ, PT ;  /* 0x000000ff1900720c */ /* 0x000fc80003f65270 */
[----:B------:R-:W-:Y:S02]  /*0870*/  ISETP.GT.U32.AND P2, PT, R9, R2, PT ;  /* 0x000000020900720c */ /* 0x000fe40003f44070 */
[----:B------:R-:W-:Y:S02]  /*0880*/  SEL R21, R30, R21, !P3 ;  /* 0x000000151e157207 */ /* 0x000fe40005800000 */
[----:B---3--:R-:W-:Y:S01]  /*0890*/  ISETP.EQ.AND P1, PT, R3, R28, !P1 ;  /* 0x0000001c0300720c */ /* 0x008fe20004f22270 */
[----:B-1----:R-:W-:-:S03]  /*08a0*/  IMAD R28, R15, 0x5, R32 ;  /* 0x000000050f1c7824 */ /* 0x002fc600078e0220 */
[----:B------:R-:W-:-:S04]  /*08b0*/  ISETP.LT.OR P1, PT, R21, 0x1, !P1 ;  /* 0x000000011500780c */ /* 0x000fc80004f21670 */
[----:B------:R-:W-:Y:S01]  /*08c0*/  ISETP.EQ.OR P1, PT, R23, R24, P1 ;  /* 0x000000181700720c */ /* 0x000fe20000f22670 */
[----:B------:R-:W-:Y:S01]  /*08d0*/  @!P2 IMAD.IADD R2, R2, 0x1, -R6 ;  /* 0x000000010202a824 */ /* 0x000fe200078e0a06 */
[----:B------:R-:W-:Y:S01]  /*08e0*/  ISETP.GE.AND P2, PT, R21, 0x1, PT ;  /* 0x000000011500780c */ /* 0x000fe20003f46270 */
[----:B------:R-:W-:Y:S02]  /*08f0*/  VIADD R6, R28, 0x5 ;  /* 0x000000051c067836 */ /* 0x000fe40000000000 */
[----:B------:R-:W-:-:S03]  /*0900*/  @!P4 IMAD.MOV R2, RZ, RZ, -R2 ;  /* 0x000000ffff02c224 */ /* 0x000fc600078e0a02 */
[----:B------:R-:W-:Y:S02]  /*0910*/  ISETP.GE.U32.OR P5, PT, R6, R25, P1 ;  /* 0x000000190600720c */ /* 0x000fe40000fa6470 */
[----:B------:R-:W-:Y:S01]  /*0920*/  SEL R30, R30, R2, !P3 ;  /* 0x000000021e1e7207 */ /* 0x000fe20005800000 */
[----:B0-----:R-:W-:Y:S01]  /*0930*/  IMAD.WIDE R2, R8, 0x4, R4 ;  /* 0x0000000408027825 */ /* 0x001fe200078e0204 */
[----:B------:R-:W-:-:S09]  /*0940*/  ISETP.NE.AND P1, PT, R23, R24, PT ;  /* 0x000000181700720c */ /* 0x000fd20003f25270 */
[----:B------:R-:W-:Y:S05]  /*0950*/  @P5 BRA `(.L_x_22) ;  /* 0x0000000000285947 */ /* 0x000fea0003800000 */
[----:B------:R-:W-:-:S04]  /*0960*/  VIADD R6, R15, 0x1 ;  /* 0x000000010f067836 */ /* 0x000fc80000000000 */
[----:B------:R-:W-:-:S05]  /*0970*/  IMAD R7, R6, 0x2, R13 ;  /* 0x0000000206077824 */ /* 0x000fca00078e020d */
[----:B------:R-:W-:-:S13]  /*0980*/  ISETP.GE.U32.AND P3, PT, R7, UR9, PT ;  /* 0x0000000907007c0c */ /* 0x000fda000bf66070 */
[----:B------:R-:W-:Y:S01]  /*0990*/  @!P3 IMAD.MOV.U32 R7, RZ, RZ, -0x1 ;  /* 0xffffffffff07b424 */ /* 0x000fe200078e00ff */
[----:B------:R-:W-:Y:S01]  /*09a0*/  @!P3 PRMT R32, RZ, 0x7610, R32 ;  /* 0x00007610ff20b816 */ /* 0x000fe20000000020 */
[----:B------:R-:W-:Y:S01]  /*09b0*/  @!P3 IMAD.MOV.U32 R15, RZ, RZ, R6 ;  /* 0x000000ffff0fb224 */ /* 0x000fe200078e0006 */
[----:B------:R-:W-:Y:S01]  /*09c0*/  @!P3 PRMT R21, RZ, 0x7610, R21 ;  /* 0x00007610ff15b816 */ /* 0x000fe20000000015 */
[----:B------:R-:W-:Y:S01]  /*09d0*/  @!P3 VIADD R19, R19, 0x1 ;  /* 0x000000011313b836 */ /* 0x000fe20000000000 */
[----:B------:R0:W-:Y:S01]  /*09e0*/  @!P3 STS [R26+0x4], R7 ;  /* 0x000004071a00b388 */ /* 0x0001e20000000800 */
[----:B------:R-:W-:Y:S05]  /*09f0*/  @!P3 BRA `(.L_x_23) ;  /* 0x0000000400f0b947 */ /* 0x000fea0003800000 */
.L_x_22:
[----:B------:R-:W2:Y:S01]  /*0a00*/  LDG.E R6, desc[UR6][R2.64+0x4] ;  /* 0x0000040602067981 */ /* 0x000ea2000c1e1900 */
[----:B------:R-:W2:Y:S02]  /*0a10*/  LDC R29, c[0x0][0x3a8] ;  /* 0x0000ea00ff1d7b82 */ /* 0x000ea40000000800 */
[----:B--2---:R-:W-:-:S04]  /*0a20*/  ISETP.NE.OR P2, PT, R6, R29, !P2 ;  /* 0x0000001d0600720c */ /* 0x004fc80005745670 */
[----:B------:R-:W-:-:S13]  /*0a30*/  PLOP3.LUT P1, PT, P2, P1, PT, 0xf2, 0x2f ;  /* 0x00000000002f781c */ /* 0x000fda0001723e72 */
[----:B0-----:R-:W-:Y:S01]  /*0a40*/  @!P1 IMAD.MOV.U32 R7, RZ, RZ, -0x1 ;  /* 0xffffffffff079424 */ /* 0x001fe200078e00ff */
[----:B------:R-:W-:Y:S01]  /*0a50*/  @!P1 PRMT R21, RZ, 0x7610, R21 ;  /* 0x00007610ff159816 */ /* 0x000fe20000000015 */
[----:B------:R-:W-:Y:S01]  /*0a60*/  @!P1 VIADD R19, R19, 0x1 ;  /* 0x0000000113139836 */ /* 0x000fe20000000000 */
[----:B------:R-:W-:Y:S02]  /*0a70*/  @!P1 PRMT R32, RZ, 0x7610, R32 ;  /* 0x00007610ff209816 */ /* 0x000fe40000000020 */
[----:B------:R0:W-:Y:S01]  /*0a80*/  @!P1 STG.E desc[UR6][R2.64+0x4], R7 ;  /* 0x0000040702009986 */ /* 0x0001e2000c101906 */
[----:B------:R-:W-:Y:S05]  /*0a90*/  @!P1 BRA `(.L_x_24) ;  /* 0x0000000400d09947 */ /* 0x000fea0003800000 */
[----:B------:R-:W-:-:S04]  /*0aa0*/  ISETP.GT.AND P1, PT, R15, 0x4, PT ;  /* 0x000000040f00780c */ /* 0x000fc80003f24270 */
[----:B------:R-:W-:-:S13]  /*0ab0*/  ISETP.NE.OR P1, PT, R20, R17, P1 ;  /* 0x000000111400720c */ /* 0x000fda0000f25670 */
[----:B------:R-:W-:Y:S05]  /*0ac0*/  @P1 BRA `(.L_x_25) ;  /* 0x0000000000481947 */ /* 0x000fea0003800000 */
[----:B------:R-:W1:Y:S02]  /*0ad0*/  LDS R6, [R26+0x14] ;  /* 0x000014001a067984 */ /* 0x000e640000000800 */
[----:B-1----:R-:W-:-:S13]  /*0ae0*/  ISETP.NE.AND P1, PT, R6, R29, PT ;  /* 0x0000001d0600720c */ /* 0x002fda0003f25270 */
[----:B------:R-:W-:Y:S05]  /*0af0*/  @P1 BRA `(.L_x_25) ;  /* 0x00000000003c1947 */ /* 0x000fea0003800000 */
[----:B------:R-:W-:-:S05]  /*0b00*/  IMAD.IADD R23, R8, 0x1, R25 ;  /* 0x0000000108177824 */ /* 0x000fca00078e0219 */
[----:B------:R-:W-:-:S13]  /*0b10*/  ISETP.GE.AND P1, PT, R23, R10, PT ;  /* 0x0000000a1700720c */ /* 0x000fda0003f26270 */
[----:B------:R-:W-:Y:S05]  /*0b20*/  @P1 BRA `(.L_x_25) ;  /* 0x0000000000301947 */ /* 0x000fea0003800000 */
[----:B------:R-:W-:Y:S02]  /*0b30*/  VIADD R32, R15, 0x5 ;  /* 0x000000050f207836 */ /* 0x000fe40000000000 */
[----:B------:R-:W-:Y:S02]  /*0b40*/  VIADD R6, R28, 0x19 ;  /* 0x000000191c067836 */ /* 0x000fe40000000000 */
[----:B0-----:R-:W-:-:S05]  /*0b50*/  IMAD R7, R32, 0x2, R13 ;  /* 0x0000000220077824 */ /* 0x001fca00078e020d */
[----:B------:R-:W-:-:S04]  /*0b60*/  ISETP.GE.U32.AND P1, PT, R7, UR9, PT ;  /* 0x0000000907007c0c */ /* 0x000fc8000bf26070 */
[----:B------:R-:W-:-:S13]  /*0b70*/  ISETP.GE.U32.OR P1, PT, R6, R25, P1 ;  /* 0x000000190600720c */ /* 0x000fda0000f26470 */
[----:B------:R-:W-:Y:S01]  /*0b80*/  @!P1 IMAD.MOV.U32 R7, RZ, RZ, -0x1 ;  /* 0xffffffffff079424 */ /* 0x000fe200078e00ff */
[----:B------:R-:W-:Y:S01]  /*0b90*/  @!P1 PRMT R21, RZ, 0x7610, R21 ;  /* 0x00007610ff159816 */ /* 0x000fe20000000015 */
[--C-:B------:R-:W-:Y:S01]  /*0ba0*/  @!P1 IMAD.MOV.U32 R15, RZ, RZ, R32.reuse ;  /* 0x000000ffff0f9224 */ /* 0x100fe200078e0020 */
[----:B------:R-:W-:Y:S01]  /*0bb0*/  @!P1 PRMT R32, RZ, 0x7610, R32 ;  /* 0x00007610ff209816 */ /* 0x000fe20000000020 */
[----:B------:R-:W-:Y:S01]  /*0bc0*/  @!P1 VIADD R19, R19, 0x1 ;  /* 0x0000000113139836 */ /* 0x000fe20000000000 */
[----:B------:R1:W-:Y:S01]  /*0bd0*/  @!P1 STS [R26+0x14], R7 ;  /* 0x000014071a009388 */ /* 0x0003e20000000800 */
[----:B------:R-:W-:Y:S05]  /*0be0*/  @!P1 BRA `(.L_x_23) ;  /* 0x0000000400749947 */ /* 0x000fea0003800000 */
.L_x_25:
[----:B01----:R-:W-:-:S05]  /*0bf0*/  IMAD.WIDE R6, R25, 0x4, R2 ;  /* 0x0000000419067825 */ /* 0x003fca00078e0202 */
[----:B------:R-:W2:Y:S01]  /*0c00*/  LDG.E R32, desc[UR6][R6.64] ;  /* 0x0000000606207981 */ /* 0x000ea2000c1e1900 */
[----:B------:R-:W-:Y:S01]  /*0c10*/  IMAD.IADD R23, R8, 0x1, R25 ;  /* 0x0000000108177824 */ /* 0x000fe200078e0219 */
[----:B--2---:R-:W-:-:S04]  /*0c20*/  ISETP.NE.AND P1, PT, R32, R29, PT ;  /* 0x0000001d2000720c */ /* 0x004fc80003f25270 */
[----:B------:R-:W-:-:S13]  /*0c30*/  ISETP.GE.OR P1, PT, R23, R10, P1 ;  /* 0x0000000a1700720c */ /* 0x000fda0000f26670 */
[----:B------:R-:W-:Y:S01]  /*0c40*/  @!P1 IMAD.MOV.U32 R31, RZ, RZ, -0x1 ;  /* 0xffffffffff1f9424 */ /* 0x000fe200078e00ff */
[----:B------:R-:W-:Y:S01]  /*0c50*/  @!P1 PRMT R32, RZ, 0x7610, R32 ;  /* 0x00007610ff209816 */ /* 0x000fe20000000020 */
[----:B------:R-:W-:Y:S01]  /*0c60*/  @!P1 VIADD R19, R19, 0x1 ;  /* 0x0000000113139836 */ /* 0x000fe20000000000 */
[----:B------:R-:W-:Y:S02]  /*0c70*/  @!P1 PRMT R21, RZ, 0x7610, R21 ;  /* 0x00007610ff159816 */ /* 0x000fe40000000015 */
[----:B------:R2:W-:Y:S01]  /*0c80*/  @!P1 STG.E desc[UR6][R6.64], R31 ;  /* 0x0000001f06009986 */ /* 0x0005e2000c101906 */
[----:B------:R-:W-:Y:S05]  /*0c90*/  @!P1 BRA `(.L_x_23) ;  /* 0x0000000400489947 */ /* 0x000fea0003800000 */
[----:B------:R-:W-:Y:S01]  /*0ca0*/  ISETP.GE.AND P1, PT, R15, 0x2, PT ;  /* 0x000000020f00780c */ /* 0x000fe20003f26270 */
[----:B------:R-:W-:Y:S01]  /*0cb0*/  VIADD R28, R28, 0xfffffffb ;  /* 0xfffffffb1c1c7836 */ /* 0x000fe20000000000 */
[----:B------:R-:W-:Y:S02]  /*0cc0*/  ISETP.GE.AND P2, PT, R30, 0x1, PT ;  /* 0x000000011e00780c */ /* 0x000fe40003f46270 */
[----:B------:R-:W-:-:S13]  /*0cd0*/  ISETP.NE.OR P1, PT, R14, R11, !P1 ;  /* 0x0000000b0e00720c */ /* 0x000fda0004f25670 */
[----:B--2---:R-:W0:Y:S02]  /*0ce0*/  @!P1 LDS R6, [R26+-0x4] ;  /* 0xfffffc001a069984 */ /* 0x004e240000000800 */
[----:B0-----:R-:W-:-:S04]  /*0cf0*/  ISETP.EQ.AND P1, PT, R6, R29, !P1 ;  /* 0x0000001d0600720c */ /* 0x001fc80004f22270 */
[----:B------:R-:W-:-:S04]  /*0d00*/  ISETP.LT.OR P1, PT, R30, 0x1, !P1 ;  /* 0x000000011e00780c */ /* 0x000fc80004f21670 */
[----:B------:R-:W-:-:S04]  /*0d10*/  ISETP.EQ.OR P1, PT, R27, R24, P1 ;  /* 0x000000181b00720c */ /* 0x000fc80000f22670 */
[----:B------:R-:W-:-:S13]  /*0d20*/  ISETP.GE.U32.OR P1, PT, R28, R25, P1 ;  /* 0x000000191c00720c */ /* 0x000fda0000f26470 */
        /* <DEDUP_REMOVED lines=9> */
[----:B------:R3:W-:Y:S01]  /*0dc0*/  @!P1 STS [R26+-0x4], R7 ;  /* 0xfffffc071a009388 */ /* 0x0007e20000000800 */
[----:B------:R-:W-:Y:S01]  /*0dd0*/  @!P1 IMAD.MOV.U32 R23, RZ, RZ, R27 ;  /* 0x000000ffff179224 */ /* 0x000fe200078e001b */
[----:B------:R-:W-:Y:S06]  /*0de0*/  @!P1 BRA `(.L_x_23) ;  /* 0x0000000000f49947 */ /* 0x000fec0003800000 */
.L_x_26:
[----:B------:R-:W2:Y:S02]  /*0df0*/  LDG.E R6, desc[UR6][R2.64+-0x4] ;  /* 0xfffffc0602067981 */ /* 0x000ea4000c1e1900 */
[----:B--2---:R-:W-:-:S04]  /*0e00*/  ISETP.NE.OR P1, PT, R6, R29, !P2 ;  /* 0x0000001d0600720c */ /* 0x004fc80005725670 */
[----:B------:R-:W-:-:S13]  /*0e10*/  ISETP.EQ.OR P1, PT, R27, R24, P1 ;  /* 0x000000181b00720c */ /* 0x000fda0000f22670 */
[----:B---3--:R-:W-:Y:S01]  /*0e20*/  @!P1 IMAD.MOV.U32 R7, RZ, RZ, -0x1 ;  /* 0xffffffffff079424 */ /* 0x008fe200078e00ff */
[----:B------:R-:W-:Y:S01]  /*0e30*/  @!P1 PRMT R21, RZ, 0x7610, R21 ;  /* 0x00007610ff159816 */ /* 0x000fe20000000015 */
[----:B------:R-:W-:Y:S01]  /*0e40*/  @!P1 VIADD R19, R19, 0x1 ;  /* 0x0000000113139836 */ /* 0x000fe20000000000 */
[----:B------:R-:W-:Y:S01]  /*0e50*/  @!P1 PRMT R32, RZ, 0x7610, R32 ;  /* 0x00007610ff209816 */ /* 0x000fe20000000020 */
[----:B------:R-:W-:Y:S01]  /*0e60*/  @!P1 IMAD.MOV.U32 R23, RZ, RZ, R27 ;  /* 0x000000ffff179224 */ /* 0x000fe200078e001b */
[----:B------:R1:W-:Y:S01]  /*0e70*/  @!P1 STG.E desc[UR6][R2.64], R7 ;  /* 0x0000000702009986 */ /* 0x0003e2000c101906 */
[----:B------:R-:W-:Y:S05]  /*0e80*/  @!P1 BRA `(.L_x_24) ;  /* 0x0000000000d49947 */ /* 0x000fea0003800000 */
[----:B------:R-:W-:Y:S01]  /*0e90*/  ISETP.GE.AND P1, PT, R15, 0x6, PT ;  /* 0x000000060f00780c */ /* 0x000fe20003f26270 */
[----:B------:R-:W-:Y:S01]  /*0ea0*/  IMAD.IADD R23, R8, 0x1, -R25 ;  /* 0x0000000108177824 */ /* 0x000fe200078e0a19 */
[----:B------:R-:W-:Y:S02]  /*0eb0*/  PLOP3.LUT P2, PT, PT, PT, PT, 0x8, 0x80 ;  /* 0x000000000080781c */ /* 0x000fe40003f4e170 */
[----:B------:R-:W-:-:S13]  /*0ec0*/  ISETP.NE.OR P1, PT, R22, R17, !P1 ;  /* 0x000000111600720c */ /* 0x000fda0004f25670 */
[----:B------:R-:W0:Y:S02]  /*0ed0*/  @!P1 LDS R6, [R26+-0x14] ;  /* 0xffffec001a069984 */ /* 0x000e240000000800 */
[----:B0-----:R-:W-:Y:S01]  /*0ee0*/  @!P1 ISETP.NE.AND P3, PT, R6, R29, PT ;  /* 0x0000001d0600920c */ /* 0x001fe20003f65270 */
[----:B------:R-:W-:-:S03]  /*0ef0*/  IMAD R6, R15, 0x5, R18 ;  /* 0x000000050f067824 */ /* 0x000fc600078e0212 */
[----:B------:R-:W-:-:S04]  /*0f00*/  @!P1 ISETP.GE.AND P3, PT, R8, R25, !P3 ;  /* 0x000000190800920c */ /* 0x000fc80005f66270 */
[----:B------:R-:W-:-:S04]  /*0f10*/  @!P1 PLOP3.LUT P2, PT, P3, P0, PT, 0x80, 0x8 ;  /* 0x000000000008981c */ /* 0x000fc80001f41070 */
[----:B------:R-:W-:-:S04]  /*0f20*/  ISETP.EQ.OR P2, PT, R23, R24, !P2 ;  /* 0x000000181700720c */ /* 0x000fc80005742670 */
[----:B------:R-:W-:-:S13]  /*0f30*/  ISETP.GE.U32.OR P2, PT, R6, R25, P2 ;  /* 0x000000190600720c */ /* 0x000fda0001746470 */
[----:B------:R-:W-:Y:S05]  /*0f40*/  @P2 BRA `(.L_x_27) ;  /* 0x0000000000282947 */ /* 0x000fea0003800000 */
[----:B------:R-:W-:-:S04]  /*0f50*/  VIADD R6, R15, 0xfffffffb ;  /* 0xfffffffb0f067836 */ /* 0x000fc80000000000 */
[----:B-1----:R-:W-:-:S05]  /*0f60*/  IMAD R7, R6, 0x2, R13 ;  /* 0x0000000206077824 */ /* 0x002fca00078e020d */
[----:B------:R-:W-:-:S13]  /*0f70*/  ISETP.GE.U32.AND P1, PT, R7, UR9, PT ;  /* 0x0000000907007c0c */ /* 0x000fda000bf26070 */
[----:B------:R-:W-:Y:S01]  /*0f80*/  @!P1 IMAD.MOV.U32 R7, RZ, RZ, -0x5 ;  /* 0xfffffffbff079424 */ /* 0x000fe200078e00ff */
[----:B------:R-:W-:Y:S01]  /*0f90*/  @!P1 PRMT R32, RZ, 0x7610, R32 ;  /* 0x00007610ff209816 */ /* 0x000fe20000000020 */
[----:B------:R-:W-:Y:S01]  /*0fa0*/  @!P1 IMAD.MOV.U32 R15, RZ, RZ, R6 ;  /* 0x000000ffff0f9224 */ /* 0x000fe200078e0006 */
[----:B------:R-:W-:Y:S01]  /*0fb0*/  @!P1 PRMT R21, RZ, 0x7610, R21 ;  /* 0x00007610ff159816 */ /* 0x000fe20000000015 */
[----:B------:R-:W-:Y:S01]  /*0fc0*/  @!P1 VIADD R19, R19, 0x1 ;  /* 0x0000000113139836 */ /* 0x000fe20000000000 */
[----:B------:R4:W-:Y:S01]  /*0fd0*/  @!P1 STS [R26+-0x14], R7 ;  /* 0xffffec071a009388 */ /* 0x0009e20000000800 */
[----:B------:R-:W-:Y:S05]  /*0fe0*/  @!P1 BRA `(.L_x_23) ;  /* 0x0000000000749947 */ /* 0x000fea0003800000 */
.L_x_27:
[----:B------:R-:W-:-:S05]  /*0ff0*/  IMAD.WIDE R4, R23, 0x4, R4 ;  /* 0x0000000417047825 */ /* 0x000fca00078e0204 */
[----:B------:R-:W2:Y:S02]  /*1000*/  LDG.E R6, desc[UR6][R4.64] ;  /* 0x0000000604067981 */ /* 0x000ea4000c1e1900 */
[----:B--2---:R-:W-:-:S04]  /*1010*/  ISETP.NE.AND P1, PT, R6, R29, PT ;  /* 0x0000001d0600720c */ /* 0x004fc80003f25270 */
[----:B------:R-:W-:-:S04]  /*1020*/  ISETP.GE.AND P1, PT, R8, R25, !P1 ;  /* 0x000000190800720c */ /* 0x000fc80004f26270 */
[----:B------:R-:W-:-:S04]  /*1030*/  PLOP3.LUT P1, PT, P1, P0, PT, 0x80, 0x8 ;  /* 0x000000000008781c */ /* 0x000fc80000f21070 */
[----:B------:R-:W-:-:S13]  /*1040*/  ISETP.EQ.OR P1, PT, R23, R24, !P1 ;  /* 0x000000181700720c */ /* 0x000fda0004f22670 */
[----:B-1--4-:R-:W-:Y:S01]  /*1050*/  @!P1 IMAD.MOV.U32 R7, RZ, RZ, -0x1 ;  /* 0xffffffffff079424 */ /* 0x012fe200078e00ff */
[----:B------:R-:W-:Y:S01]  /*1060*/  @!P1 PRMT R21, RZ, 0x7610, R21 ;  /* 0x00007610ff159816 */ /* 0x000fe20000000015 */
[----:B------:R-:W-:Y:S01]  /*1070*/  @!P1 VIADD R19, R19, 0x1 ;  /* 0x0000000113139836 */ /* 0x000fe20000000000 */
[----:B------:R-:W-:Y:S02]  /*1080*/  @!P1 PRMT R32, RZ, 0x7610, R32 ;  /* 0x00007610ff209816 */ /* 0x000fe40000000020 */
[----:B------:R2:W-:Y:S01]  /*1090*/  @!P1 STG.E desc[UR6][R4.64], R7 ;  /* 0x0000000704009986 */ /* 0x0005e2000c101906 */
[----:B------:R-:W-:Y:S05]  /*10a0*/  @!P1 BRA `(.L_x_24) ;  /* 0x00000000004c9947 */ /* 0x000fea0003800000 */
[----:B--2---:R-:W-:Y:S01]  /*10b0*/  IMAD.MOV.U32 R5, RZ, RZ, -0x1 ;  /* 0xffffffffff057424 */ /* 0x004fe200078e00ff */
[----:B------:R-:W-:Y:S01]  /*10c0*/  ISETP.GE.AND P1, PT, R19, 0x1, PT ;  /* 0x000000011300780c */ /* 0x000fe20003f26270 */
[----:B------:R-:W-:Y:S01]  /*10d0*/  BSSY.RECONVERGENT B0, `(.L_x_28) ;  /* 0x000000d000007945 */ /* 0x000fe20003800200 */
[----:B------:R-:W-:Y:S01]  /*10e0*/  IMAD.MOV.U32 R32, RZ, RZ, 0x1 ;  /* 0x00000001ff207424 */ /* 0x000fe200078e00ff */
[----:B------:R-:W-:Y:S01]  /*10f0*/  PRMT R21, RZ, 0x7610, R21 ;  /* 0x00007610ff157816 */ /* 0x000fe20000000015 */
[----:B------:R0:W-:Y:S09]  /*1100*/  STS [R12], R5 ;  /* 0x000000050c007388 */ /* 0x0001f20000000800 */
[----:B------:R-:W-:Y:S05]  /*1110*/  @!P1 BRA `(.L_x_29) ;  /* 0x0000000000209947 */ /* 0x000fea0003800000 */
[----:B------:R-:W1:Y:S01]  /*1120*/  S2R R6, SR_LANEID ;  /* 0x0000000000067919 */ /* 0x000e620000000000 */
[----:B0-----:R-:W0:Y:S01]  /*1130*/  LDC.64 R4, c[0x0][0x390] ;  /* 0x0000e400ff047b82 */ /* 0x001e220000000a00 */
[----:B------:R-:W-:Y:S02]  /*1140*/  VOTEU.ANY UR4, UPT, PT ;  /* 0x0000000000047886 */ /* 0x000fe400038e0100 */
[----:B------:R-:W-:Y:S02]  /*1150*/  UFLO.U32 UR5, UR4 ;  /* 0x00000004000572bd */ /* 0x000fe400080e0000 */
[----:B------:R-:W0:Y:S04]  /*1160*/  POPC R7, UR4 ;  /* 0x0000000400077d09 */ /* 0x000e280008000000 */
[----:B-1----:R-:W-:-:S13]  /*1170*/  ISETP.EQ.U32.AND P1, PT, R6, UR5, PT ;  /* 0x0000000506007c0c */ /* 0x002fda000bf22070 */
[----:B0-----:R1:W-:Y:S01]  /*1180*/  @P1 REDG.E.ADD.STRONG.GPU desc[UR6][R4.64], R7 ;  /* 0x000000070400198e */ /* 0x0013e2000c12e106 */
[----:B------:R-:W-:-:S07]  /*1190*/  IMAD.MOV.U32 R21, RZ, RZ, 0x1 ;  /* 0x00000001ff157424 */ /* 0x000fce00078e00ff */
.L_x_29:
[----:B------:R-:W-:Y:S05]  /*11a0*/  BSYNC.RECONVERGENT B0 ;  /* 0x0000000000007941 */ /* 0x000fea0003800200 */
.L_x_28:
[----:B------:R-:W-:-:S07]  /*11b0*/  IMAD.MOV.U32 R23, RZ, RZ, R8 ;  /* 0x000000ffff177224 */ /* 0x000fce00078e0008 */
.L_x_23:
[----:B01----:R-:W0:Y:S04]  /*11c0*/  LDS R5, [R12] ;  /* 0x000000000c057984 */ /* 0x003e280000000800 */
[----:B0-----:R0:W-:Y:S02]  /*11d0*/  STG.E desc[UR6][R2.64], R5 ;  /* 0x0000000502007986 */ /* 0x0011e4000c101906 */
.L_x_24:
[----:B------:R-:W-:Y:S01]  /*11e0*/  LOP3.LUT R32, R21, R32, RZ, 0xfc, !PT ;  /* 0x0000002015207212 */ /* 0x000fe200078efcff */
[----:B------:R-:W-:Y:S05]  /*11f0*/  WARPSYNC.ALL ;  /* 0x0000000000007948 */ /* 0x000fea0003800000 */
[----:B01----:R-:W-:Y:S01]  /*1200*/  PRMT R2, R32, 0x9910, RZ ;  /* 0x0000991020027816 */ /* 0x003fe200000000ff */
[----:B------:R-:W-:Y:S01]  /*1210*/  BAR.SYNC.DEFER_BLOCKING 0x0 ;  /* 0x0000000000007b1d */ /* 0x000fe20000010000 */
[----:B------:R-:W-:Y:S02]  /*1220*/  ISETP.LT.AND P2, PT, R23, R10, PT ;  /* 0x0000000a1700720c */ /* 0x000fe40003f41270 */
[----:B------:R-:W-:-:S13]  /*1230*/  ISETP.NE.AND P1, PT, R2, RZ, PT ;  /* 0x000000ff0200720c */ /* 0x000fda0003f25270 */
[----:B------:R-:W-:Y:S05]  /*1240*/  @!P1 BRA P2, `(.L_x_30) ;  /* 0xfffffff000d09947 */ /* 0x000fea000103ffff */
.L_x_21:
[----:B------:R-:W0:Y:S08]  /*1250*/  LDC.64 R2, c[0x0][0x3a0] ;  /* 0x0000e800ff027b82 */ /* 0x000e300000000a00 */
[----:B--234-:R-:W1:Y:S01]  /*1260*/  LDC.64 R6, c[0x0][0x390] ;  /* 0x0000e400ff067b82 */ /* 0x01ce620000000a00 */
[----:B0-----:R0:W-:Y:S04]  /*1270*/  STG.E.U8 desc[UR6][R2.64], R21 ;  /* 0x0000001502007986 */ /* 0x0011e8000c101106 */
[----:B-1----:R-:W2:Y:S02]  /*1280*/  LDG.E R6, desc[UR6][R6.64] ;  /* 0x0000000606067981 */ /* 0x002ea4000c1e1900 */
[----:B--2---:R-:W-:-:S13]  /*1290*/  ISETP.GE.AND P0, PT, R6, 0x1, PT ;  /* 0x000000010600780c */ /* 0x004fda0003f06270 */
[----:B------:R-:W1:Y:S01]  /*12a0*/  @P0 LDC R9, c[0x0][0x398] ;  /* 0x0000e600ff090b82 */ /* 0x000e620000000800 */
[----:B------:R-:W-:-:S07]  /*12b0*/  @P0 IMAD.MOV.U32 R11, RZ, RZ, -0x1 ;  /* 0xffffffffff0b0424 */ /* 0x000fce00078e00ff */
[----:B------:R-:W1:Y:S02]  /*12c0*/  @P0 LDC.64 R4, c[0x0][0x380] ;  /* 0x0000e000ff040b82 */ /* 0x000e640000000a00 */
[----:B-1----:R-:W-:-:S05]  /*12d0*/  @P0 IMAD.WIDE R4, R9, 0x4, R4 ;  /* 0x0000000409040825 */ /* 0x002fca00078e0204 */
[----:B------:R0:W-:Y:S02]  /*12e0*/  @P0 STG.E desc[UR6][R4.64], R11 ;  /* 0x0000000b04000986 */ /* 0x0001e4000c101906 */
.L_x_20:
[----:B------:R-:W-:Y:S05]  /*12f0*/  WARPSYNC.ALL ;  /* 0x0000000000007948 */ /* 0x000fea0003800000 */
[----:B------:R-:W-:Y:S06]  /*1300*/  BAR.SYNC.DEFER_BLOCKING 0x0 ;  /* 0x0000000000007b1d */ /* 0x000fec0000010000 */
[----:B------:R-:W-:Y:S05]  /*1310*/  EXIT ;  /* 0x000000000000794d */ /* 0x000fea0003800000 */
.L_x_31:
        /* <DEDUP_REMOVED lines=14> */
.L_x_80:


//--------------------- .text._Z26kernelReemplazarPosicionesPiiiiiS_ --------------------------
	.section	.text._Z26kernelReemplazarPosicionesPiiiiiS_,"ax",@progbits
	.align	128
        .global         _Z26kernelReemplazarPosicionesPiiiiiS_
        .type           _Z26kernelReemplazarPosicionesPiiiiiS_,@function
        .size           _Z26kernelReemplazarPosicionesPiiiiiS_,(.L_x_81 - _Z26kernelReemplazarPosicionesPiiiiiS_)
        .other          _Z26kernelReemplazarPosicionesPiiiiiS_,@"STO_CUDA_ENTRY STV_DEFAULT"
_Z26kernelReemplazarPosicionesPiiiiiS_:
.text._Z26kernelReemplazarPosicionesPiiiiiS_:
[----:B------:R-:W0:Y:S01]  /*0000*/  LDC R1, c[0x0][0x37c] ;  /* 0x0000df00ff017b82 */ /* 0x000e220000000800 */
[----:B------:R-:W1:Y:S07]  /*0010*/  LDCU.64 UR6, c[0x0][0x388] ;  /* 0x00007100ff0677ac */ /* 0x000e6e0008000a00 */
[----:B------:R-:W2:Y:S01]  /*0020*/  LDC R15, c[0x0][0x388] ;  /* 0x0000e200ff0f7b82 */ /* 0x000ea20000000800 */
[----:B------:R-:W3:Y:S01]  /*0030*/  S2R R2, SR_TID.X ;  /* 0x0000000000027919 */ /* 0x000ee20000002100 */
[----:B0-----:R-:W-:Y:S01]  /*0040*/  VIADD R1, R1, 0xffffffa0 ;  /* 0xffffffa001017836 */ /* 0x001fe20000000000 */
[----:B------:R-:W0:Y:S01]  /*0050*/  LDCU.64 UR8, c[0x0][0x358] ;  /* 0x00006b00ff0877ac */ /* 0x000e220008000a00 */
[----:B------:R-:W4:Y:S04]  /*0060*/  S2R R5, SR_TID.Y ;  /* 0x0000000000057919 */ /* 0x000f280000002200 */
[----:B------:R-:W0:Y:S08]  /*0070*/  LDC.64 R12, c[0x0][0x398] ;  /* 0x0000e600ff0c7b82 */ /* 0x000e300000000a00 */
[----:B------:R-:W3:Y:S01]  /*0080*/  S2UR UR4, SR_CTAID.X ;  /* 0x00000000000479c3 */ /* 0x000ee20000002500 */
[----:B-1----:R-:W-:-:S05]  /*0090*/  IMAD.U32 R3, RZ, RZ, UR7 ;  /* 0x00000007ff037e24 */ /* 0x002fca000f8e00ff */
[----:B------:R-:W-:Y:S02]  /*00a0*/  ISETP.GE.AND P0, PT, R3, UR6, PT ;  /* 0x0000000603007c0c */ /* 0x000fe4000bf06270 */
[----:B------:R-:W3:Y:S08]  /*00b0*/  LDC R11, c[0x0][0x360] ;  /* 0x0000d800ff0b7b82 */ /* 0x000ef00000000800 */
[----:B------:R-:W1:Y:S01]  /*00c0*/  LDC R0, c[0x0][0x364] ;  /* 0x0000d900ff007b82 */ /* 0x000e620000000800 */
[----:B0-----:R0:W-:Y:S07]  /*00d0*/  STG.E desc[UR8][R12.64], RZ ;  /* 0x000000ff0c007986 */ /* 0x0011ee000c101908 */
[----:B--2---:R-:W2:Y:S08]  /*00e0*/  @P0 LDC R15, c[0x0][0x38c] ;  /* 0x0000e300ff0f0b82 */ /* 0x004eb00000000800 */
[----:B------:R-:W5:Y:S01]  /*00f0*/  S2UR UR7, SR_CTAID.Y ;  /* 0x00000000000779c3 */ /* 0x000f620000002600 */
[----:B---3--:R-:W-:Y:S01]  /*0100*/  IMAD R4, R11, UR4, R2 ;  /* 0x000000040b047c24 */ /* 0x008fe2000f8e0202 */
[----:B------:R-:W-:-:S06]  /*0110*/  UMOV UR4, 0x400 ;  /* 0x0000040000047882 */ /* 0x000fcc0000000000 */
[----:B------:R-:W3:Y:S01]  /*0120*/  S2UR UR5, SR_CgaCtaId ;  /* 0x00000000000579c3 */ /* 0x000ee20000008800 */
[----:B-1----:R-:W-:-:S04]  /*0130*/  @P0 IMAD.MOV.U32 R11, RZ, RZ, R0 ;  /* 0x000000ffff0b0224 */ /* 0x002fc800078e0000 */
[----:B----4-:R-:W-:-:S03]  /*0140*/  IMAD R6, R5, R11, R2 ;  /* 0x0000000b05067224 */ /* 0x010fc600078e0202 */
[----:B------:R-:W1:Y:S01]  /*0150*/  LDC.64 R8, c[0x0][0x380] ;  /* 0x0000e000ff087b82 */ /* 0x000e620000000a00 */
[----:B--2---:R-:W-:Y:S01]  /*0160*/  ISETP.GE.AND P1, PT, R15, -0x9, PT ;  /* 0xfffffff70f00780c */ /* 0x004fe20003f26270 */
[----:B-----5:R-:W-:-:S04]  /*0170*/  IMAD R7, R0, UR7, R5 ;  /* 0x0000000700077c24 */ /* 0x020fc8000f8e0205 */
[----:B------:R-:W-:Y:S02]  /*0180*/  IMAD R0, R4, UR6, R7 ;  /* 0x0000000604007c24 */ /* 0x000fe4000f8e0207 */
[----:B------:R-:W-:Y:S01]  /*0190*/  IMAD.HI.U32 R10, R7, -0x33333333, RZ ;  /* 0xcccccccd070a7827 */ /* 0x000fe200078e00ff */
[----:B---3--:R-:W-:-:S03]  /*01a0*/  ULEA UR4, UR5, UR4, 0x18 ;  /* 0x0000000405047291 */ /* 0x008fc6000f8ec0ff */
[----:B------:R-:W-:Y:S01]  /*01b0*/  @P0 IMAD R0, R7, R3, R4 ;  /* 0x0000000307000224 */ /* 0x000fe200078e0204 */
[----:B------:R-:W-:Y:S02]  /*01c0*/  SHF.R.U32.HI R10, RZ, 0x2, R10 ;  /* 0x00000002ff0a7819 */ /* 0x000fe4000001160a */
[----:B------:R-:W-:Y:S02]  /*01d0*/  @P0 SHF.R.U32.HI R10, RZ, 0x1, R7 ;  /* 0x00000001ff0a0819 */ /* 0x000fe40000011607 */
[----:B------:R-:W-:Y:S01]  /*01e0*/  LEA R14, R6, UR4, 0x2 ;  /* 0x00000004060e7c11 */ /* 0x000fe2000f8e10ff */
[----:B-1----:R-:W-:Y:S01]  /*01f0*/  IMAD.WIDE R8, R0, 0x4, R8 ;  /* 0x0000000400087825 */ /* 0x002fe200078e0208 */
[----:B------:R-:W-:Y:S01]  /*0200*/  SHF.R.S32.HI R11, RZ, 0x1f, R0 ;  /* 0x0000001fff0b7819 */ /* 0x000fe20000011400 */
[----:B0-----:R-:W-:Y:S06]  /*0210*/  @!P1 BRA `(.L_x_32) ;  /* 0x0000000400009947 */ /* 0x001fec0003800000 */
[----:B------:R-:W-:Y:S01]  /*0220*/  VIADD R15, R15, 0x9 ;  /* 0x000000090f0f7836 */ /* 0x000fe20000000000 */
[----:B------:R-:W-:-:S04]  /*0230*/  ISETP.GE.AND P0, PT, R4, R3, PT ;  /* 0x000000030400720c */ /* 0x000fc80003f06270 */
[----:B------:R-:W-:Y:S02]  /*0240*/  ISETP.GE.AND P1, PT, R15, 0x3, PT ;  /* 0x000000030f00780c */ /* 0x000fe40003f26270 */
[----:B------:R-:W-:Y:S02]  /*0250*/  VIMNMX R12, PT, PT, RZ, R15, !PT ;  /* 0x0000000fff0c7248 */ /* 0x000fe40007fe0100 */
[----:B------:R-:W-:-:S03]  /*0260*/  ISETP.LT.AND P0, PT, R7, UR6, !P0 ;  /* 0x0000000607007c0c */ /* 0x000fc6000c701270 */
[----:B------:R-:W-:Y:S02]  /*0270*/  VIADD R13, R12, 0x1 ;  /* 0x000000010c0d7836 */ /* 0x000fe40000000000 */
[----:B------:R-:W-:-:S03]  /*0280*/  IMAD.MOV.U32 R12, RZ, RZ, RZ ;  /* 0x000000ffff0c7224 */ /* 0x000fc600078e00ff */
[----:B------:R-:W-:-:S04]  /*0290*/  LOP3.LUT R21, R13, 0x3, RZ, 0xc0, !PT ;  /* 0x000000030d157812 */ /* 0x000fc800078ec0ff */
[----:B------:R-:W-:Y:S01]  /*02a0*/  ISETP.NE.AND P6, PT, R21, RZ, PT ;  /* 0x000000ff1500720c */ /* 0x000fe20003fc5270 */
[----:B------:R-:W-:-:S12]  /*02b0*/  @!P1 BRA `(.L_x_33) ;  /* 0x00000000009c9947 */ /* 0x000fd80003800000 */
[----:B------:R-:W-:Y:S01]  /*02c0*/  LOP3.LUT R12, R13, 0xfffffffc, RZ, 0xc0, !PT ;  /* 0xfffffffc0d0c7812 */ /* 0x000fe200078ec0ff */
[----:B------:R-:W-:Y:S01]  /*02d0*/  IMAD.MOV.U32 R13, RZ, RZ, RZ ;  /* 0x000000ffff0d7224 */ /* 0x000fe200078e00ff */
[----:B------:R-:W0:Y:S01]  /*02e0*/  LDCU.64 UR6, c[0x0][0x388] ;  /* 0x00007100ff0677ac */ /* 0x000e220008000a00 */
[----:B------:R-:W-:-:S05]  /*02f0*/  NOP ;  /* 0x0000000000007918 */ /* 0x000fca0000000000 */
.L_x_34:
[C---:B------:R-:W-:Y:S02]  /*0300*/  IMAD R16, R13.reuse, 0x5, R2 ;  /* 0x000000050d107824 */ /* 0x040fe400078e0202 */
[----:B0-----:R-:W-:Y:S02]  /*0310*/  IMAD.U32 R3, RZ, RZ, UR7 ;  /* 0x00000007ff037e24 */ /* 0x001fe4000f8e00ff */
[C---:B-1----:R-:W-:Y:S02]  /*0320*/  VIADD R15, R13.reuse, 0x1 ;  /* 0x000000010d0f7836 */ /* 0x042fe40000000000 */
[----:B------:R-:W-:Y:S01]  /*0330*/  VIADD R17, R13, 0x2 ;  /* 0x000000020d117836 */ /* 0x000fe20000000000 */
[----:B------:R-:W-:Y:S01]  /*0340*/  ISETP.GE.U32.AND P3, PT, R16, R3, PT ;  /* 0x000000031000720c */ /* 0x000fe20003f66070 */
[----:B------:R-:W-:Y:S02]  /*0350*/  IMAD R16, R15, 0x2, R5 ;  /* 0x000000020f107824 */ /* 0x000fe400078e0205 */
[----:B------:R-:W-:-:S02]  /*0360*/  VIADD R19, R13, 0x3 ;  /* 0x000000030d137836 */ /* 0x000fc40000000000 */
[--C-:B------:R-:W-:Y:S01]  /*0370*/  IMAD R18, R17, 0x2, R5.reuse ;  /* 0x0000000211127824 */ /* 0x100fe200078e0205 */
[----:B------:R-:W-:Y:S01]  /*0380*/  ISETP.GE.U32.AND P1, PT, R16, UR6, PT ;  /* 0x0000000610007c0c */ /* 0x000fe2000bf26070 */
[--C-:B------:R-:W-:Y:S02]  /*0390*/  IMAD R23, R19, 0x2, R5.reuse ;  /* 0x0000000213177824 */ /* 0x100fe400078e0205 */
[----:B------:R-:W-:Y:S01]  /*03a0*/  IMAD R22, R13, 0x2, R5 ;  /* 0x000000020d167824 */ /* 0x000fe200078e0205 */
[----:B------:R-:W-:Y:S01]  /*03b0*/  ISETP.GE.U32.AND P2, PT, R18, UR6, PT ;  /* 0x0000000612007c0c */ /* 0x000fe2000bf46070 */
[--C-:B------:R-:W-:Y:S01]  /*03c0*/  IMAD R16, R15, 0x5, R2.reuse ;  /* 0x000000050f107824 */ /* 0x100fe200078e0202 */
[----:B------:R-:W-:Y:S01]  /*03d0*/  ISETP.GE.U32.AND P5, PT, R23, UR6, PT ;  /* 0x0000000617007c0c */ /* 0x000fe2000bfa6070 */
[--C-:B------:R-:W-:Y:S01]  /*03e0*/  IMAD R18, R17, 0x5, R2.reuse ;  /* 0x0000000511127824 */ /* 0x100fe200078e0202 */
[----:B------:R-:W-:Y:S01]  /*03f0*/  ISETP.GE.U32.AND P4, PT, R22, UR6, PT ;  /* 0x0000000616007c0c */ /* 0x000fe2000bf86070 */
[----:B------:R-:W-:Y:S01]  /*0400*/  IMAD R20, R19, 0x5, R2 ;  /* 0x0000000513147824 */ /* 0x000fe200078e0202 */
[----:B------:R-:W-:-:S02]  /*0410*/  ISETP.GE.U32.OR P1, PT, R16, R3, P1 ;  /* 0x000000031000720c */ /* 0x000fc40000f26470 */
[-C--:B------:R-:W-:Y:S02]  /*0420*/  ISETP.GE.U32.OR P2, PT, R18, R3.reuse, P2 ;  /* 0x000000031200720c */ /* 0x080fe40001746470 */
[----:B------:R-:W-:Y:S02]  /*0430*/  ISETP.GE.U32.OR P5, PT, R20, R3, P5 ;  /* 0x000000031400720c */ /* 0x000fe40002fa6470 */
[----:B------:R-:W-:Y:S02]  /*0440*/  PLOP3.LUT P3, PT, P0, P3, P4, 0xef, 0x0 ;  /* 0x000000000000781c */ /* 0x000fe40000767d47 */
[----:B------:R-:W-:Y:S02]  /*0450*/  PLOP3.LUT P1, PT, P0, P1, PT, 0x8f, 0xf8 ;  /* 0x0000000000f8781c */ /* 0x000fe40000723177 */
[----:B------:R-:W-:Y:S02]  /*0460*/  PLOP3.LUT P2, PT, P0, P2, PT, 0x8f, 0xf8 ;  /* 0x0000000000f8781c */ /* 0x000fe40000745177 */
[----:B------:R-:W-:-:S07]  /*0470*/  PLOP3.LUT P5, PT, P0, P5, PT, 0x8f, 0xf8 ;  /* 0x0000000000f8781c */ /* 0x000fce00007ab177 */
[----:B------:R-:W2:Y:S04]  /*0480*/  @!P3 LDG.E R15, desc[UR8][R8.64] ;  /* 0x00000008080fb981 */ /* 0x000ea8000c1e1900 */
[----:B------:R-:W3:Y:S04]  /*0490*/  @!P1 LDG.E R17, desc[UR8][R8.64] ;  /* 0x0000000808119981 */ /* 0x000ee8000c1e1900 */
[----:B------:R-:W4:Y:S04]  /*04a0*/  @!P2 LDG.E R19, desc[UR8][R8.64] ;  /* 0x000000080813a981 */ /* 0x000f28000c1e1900 */
[----:B------:R-:W5:Y:S01]  /*04b0*/  @!P5 LDG.E R23, desc[UR8][R8.64] ;  /* 0x000000080817d981 */ /* 0x000f62000c1e1900 */
[----:B------:R-:W-:-:S03]  /*04c0*/  VIADD R13, R13, 0x4 ;  /* 0x000000040d0d7836 */ /* 0x000fc60000000000 */
[----:B--2---:R1:W-:Y:S04]  /*04d0*/  @!P3 STS [R14], R15 ;  /* 0x0000000f0e00b388 */ /* 0x0043e80000000800 */
[----:B---3--:R1:W-:Y:S01]  /*04e0*/  @!P1 STS [R14], R17 ;  /* 0x000000110e009388 */ /* 0x0083e20000000800 */
[----:B------:R-:W-:-:S03]  /*04f0*/  ISETP.NE.AND P1, PT, R13, R12, PT ;  /* 0x0000000c0d00720c */ /* 0x000fc60003f25270 */
[----:B----4-:R1:W-:Y:S04]  /*0500*/  @!P2 STS [R14], R19 ;  /* 0x000000130e00a388 */ /* 0x0103e80000000800 */
[----:B-----5:R1:W-:Y:S06]  /*0510*/  @!P5 STS [R14], R23 ;  /* 0x000000170e00d388 */ /* 0x0203ec0000000800 */
[----:B------:R-:W-:Y:S05]  /*0520*/  @P1 BRA `(.L_x_34) ;  /* 0xfffffffc00741947 */ /* 0x000fea000383ffff */
.L_x_33:
[----:B------:R-:W-:Y:S05]  /*0530*/  @!P6 BRA `(.L_x_32) ;  /* 0x000000000038e947 */ /* 0x000fea0003800000 */
[----:B------:R-:W0:Y:S01]  /*0540*/  LDCU.64 UR6, c[0x0][0x388] ;  /* 0x00007100ff0677ac */ /* 0x000e220008000a00 */
[----:B------:R-:W-:-:S05]  /*0550*/  UMOV UR4, URZ ;  /* 0x000000ff00047c82 */ /* 0x000fca0008000000 */
.L_x_35:
[C---:B------:R-:W-:Y:S02]  /*0560*/  IMAD R13, R12.reuse, 0x2, R5 ;  /* 0x000000020c0d7824 */ /* 0x040fe400078e0205 */
[----:B------:R-:W-:Y:S02]  /*0570*/  IMAD R16, R12, 0x5, R2 ;  /* 0x000000050c107824 */ /* 0x000fe400078e0202 */
[----:B0-----:R-:W-:Y:S01]  /*0580*/  IMAD.U32 R3, RZ, RZ, UR7 ;  /* 0x00000007ff037e24 */ /* 0x001fe2000f8e00ff */
[----:B------:R-:W-:-:S04]  /*0590*/  ISETP.GE.U32.AND P2, PT, R13, UR6, PT ;  /* 0x000000060d007c0c */ /* 0x000fc8000bf46070 */
[----:B------:R-:W-:-:S04]  /*05a0*/  ISETP.GE.U32.AND P1, PT, R16, R3, PT ;  /* 0x000000031000720c */ /* 0x000fc80003f26070 */
[----:B------:R-:W-:-:S13]  /*05b0*/  PLOP3.LUT P1, PT, P0, P1, P2, 0xef, 0x0 ;  /* 0x000000000000781c */ /* 0x000fda0000723d27 */
[----:B------:R-:W2:Y:S01]  /*05c0*/  @!P1 LDG.E R13, desc[UR8][R8.64] ;  /* 0x00000008080d9981 */ /* 0x000ea2000c1e1900 */
[----:B------:R-:W-:Y:S01]  /*05d0*/  UIADD3 UR4, UPT, UPT, UR4, 0x1, URZ ;  /* 0x0000000104047890 */ /* 0x000fe2000fffe0ff */
[----:B------:R-:W-:Y:S02]  /*05e0*/  VIADD R12, R12, 0x1 ;  /* 0x000000010c0c7836 */ /* 0x000fe40000000000 */
[----:B--2---:R2:W-:Y:S03]  /*05f0*/  @!P1 STS [R14], R13 ;  /* 0x0000000d0e009388 */ /* 0x0045e60000000800 */
[----:B------:R-:W-:-:S13]  /*0600*/  ISETP.NE.AND P1, PT, R21, UR4, PT ;  /* 0x0000000415007c0c */ /* 0x000fda000bf25270 */
[----:B--2---:R-:W-:Y:S05]  /*0610*/  @P1 BRA `(.L_x_35) ;  /* 0xfffffffc00d01947 */ /* 0x004fea000383ffff */
.L_x_32:
[----:B------:R-:W-:Y:S01]  /*0620*/  BAR.SYNC.DEFER_BLOCKING 0x0 ;  /* 0x0000000000007b1d */ /* 0x000fe20000010000 */
[----:B------:R-:W-:-:S04]  /*0630*/  ISETP.GE.AND P0, PT, R4, R3, PT ;  /* 0x000000030400720c */ /* 0x000fc80003f06270 */
[----:B------:R-:W-:-:S13]  /*0640*/  ISETP.GE.OR P0, PT, R7, UR6, P0 ;  /* 0x0000000607007c0c */ /* 0x000fda0008706670 */
[----:B------:R-:W-:Y:S05]  /*0650*/  @P0 EXIT ;  /* 0x000000000000094d */ /* 0x000fea0003800000 */
[----:B------:R-:W-:Y:S01]  /*0660*/  VIADD R7, R7, 0xffffffff ;  /* 0xffffffff07077836 */ /* 0x000fe20000000000 */
[----:B------:R-:W-:Y:S04]  /*0670*/  BAR.SYNC.DEFER_BLOCKING 0x0 ;  /* 0x0000000000007b1d */ /* 0x000fe80000010000 */
[----:B------:R-:W-:-:S04]  /*0680*/  LEA.HI R7, R7, R7, RZ, 0x1 ;  /* 0x0000000707077211 */ /* 0x000fc800078f08ff */
[----:B------:R-:W-:-:S04]  /*0690*/  SHF.R.S32.HI R7, RZ, 0x1, R7 ;  /* 0x00000001ff077819 */ /* 0x000fc80000011407 */
[----:B------:R-:W-:-:S13]  /*06a0*/  ISETP.NE.AND P0, PT, R7, R10, PT ;  /* 0x0000000a0700720c */ /* 0x000fda0003f05270 */
[----:B------:R-:W-:Y:S05]  /*06b0*/  @P0 BRA `(.L_x_36) ;  /* 0x0000002800940947 */ /* 0x000fea0003800000 */
[----:B------:R-:W0:Y:S01]  /*06c0*/  LDS R2, [R14] ;  /* 0x000000000e027984 */ /* 0x000e220000000800 */
[----:B------:R-:W-:Y:S02]  /*06d0*/  PLOP3.LUT P0, PT, PT, PT, PT, 0x8, 0x80 ;  /* 0x000000000080781c */ /* 0x000fe40003f0e170 */
[----:B------:R-:W-:Y:S02]  /*06e0*/  PLOP3.LUT P1, PT, PT, PT, PT, 0x80, 0x8 ;  /* 0x000000000008781c */ /* 0x000fe40003f2f070 */
[----:B0-----:R-:W-:-:S13]  /*06f0*/  ISETP.NE.AND P2, PT, R2, -0x1, PT ;  /* 0xffffffff0200780c */ /* 0x001fda0003f45270 */
[----:B------:R-:W-:Y:S05]  /*0700*/  @P2 BRA `(.L_x_37) ;  /* 0x0000002800502947 */ /* 0x000fea0003800000 */
[----:B------:R-:W-:-:S13]  /*0710*/  ISETP.GE.U32.AND P2, PT, R6, 0x6, PT ;  /* 0x000000060600780c */ /* 0x000fda0003f46070 */
[----:B------:R-:W-:Y:S05]  /*0720*/  @!P2 BRA `(.L_x_38) ;  /* 0x000000000040a947 */ /* 0x000fea0003800000 */
[----:B------:R-:W0:Y:S02]  /*0730*/  LDS R11, [R14+-0x14] ;  /* 0xffffec000e0b7984 */ /* 0x000e240000000800 */
[----:B0-----:R-:W-:-:S13]  /*0740*/  ISETP.NE.AND P2, PT, R11, -0x1, PT ;  /* 0xffffffff0b00780c */ /* 0x001fda0003f45270 */
[----:B------:R-:W-:Y:S05]  /*0750*/  @!P2 BRA `(.L_x_37) ;  /* 0x00000028003ca947 */ /* 0x000fea0003800000 */
[----:B------:R-:W0:Y:S01]  /*0760*/  S2R R4, SR_LANEID ;  /* 0x0000000000047919 */ /* 0x000e220000000000 */
[----:B------:R-:W2:Y:S01]  /*0770*/  LDC.64 R2, c[0x0][0x398] ;  /* 0x0000e600ff027b82 */ /* 0x000ea20000000a00 */
[----:B------:R-:W-:Y:S01]  /*0780*/  IMAD.MOV.U32 R7, RZ, RZ, -0x1 ;  /* 0xffffffffff077424 */ /* 0x000fe200078e00ff */
[----:B------:R-:W-:Y:S01]  /*0790*/  VOTEU.ANY UR4, UPT, PT ;  /* 0x0000000000047886 */ /* 0x000fe200038e0100 */
[----:B------:R3:W-:Y:S01]  /*07a0*/  STS [R14], R11 ;  /* 0x0000000b0e007388 */ /* 0x0007e20000000800 */
[----:B------:R-:W-:Y:S02]  /*07b0*/  UFLO.U32 UR5, UR4 ;  /* 0x00000004000572bd */ /* 0x000fe400080e0000 */
[----:B------:R-:W2:Y:S01]  /*07c0*/  POPC R5, UR4 ;  /* 0x0000000400057d09 */ /* 0x000ea20008000000 */
[----:B------:R3:W-:Y:S01]  /*07d0*/  STS [R14+-0x14], R7 ;  /* 0xffffec070e007388 */ /* 0x0007e20000000800 */
[----:B------:R-:W-:Y:S02]  /*07e0*/  PLOP3.LUT P1, PT, PT, PT, PT, 0x8, 0x80 ;  /* 0x000000000080781c */ /* 0x000fe40003f2e170 */
[----:B0-----:R-:W-:-:S13]  /*07f0*/  ISETP.EQ.U32.AND P0, PT, R4, UR5, PT ;  /* 0x0000000504007c0c */ /* 0x001fda000bf02070 */
[----:B--2---:R3:W-:Y:S01]  /*0800*/  @P0 REDG.E.ADD.STRONG.GPU desc[UR8][R2.64], R5 ;  /* 0x000000050200098e */ /* 0x0047e2000c12e108 */
[----:B------:R-:W-:Y:S01]  /*0810*/  PLOP3.LUT P0, PT, PT, PT, PT, 0x80, 0x8 ;  /* 0x000000000008781c */ /* 0x000fe20003f0f070 */
[----:B------:R-:W-:-:S12]  /*0820*/  BRA `(.L_x_37) ;  /* 0x0000002800087947 */ /* 0x000fd80003800000 */
.L_x_38:
[----:B------:R-:W0:Y:S01]  /*0830*/  LDC R3, c[0x0][0x390] ;  /* 0x0000e400ff037b82 */ /* 0x000e220000000800 */
[----:B------:R-:W-:Y:S01]  /*0840*/  IMAD.MOV.U32 R4, RZ, RZ, -0x266e14b1 ;  /* 0xd991eb4fff047424 */ /* 0x000fe200078e00ff */
[----:B------:R-:W-:Y:S01]  /*0850*/  BSSY.RECONVERGENT B0, `(.L_x_39) ;  /* 0x0000259000007945 */ /* 0x000fe20003800200 */
[C---:B0-----:R-:W-:Y:S02]  /*0860*/  LOP3.LUT R2, R3.reuse, 0xaad26b49, RZ, 0x3c, !PT ;  /* 0xaad26b4903027812 */ /* 0x041fe400078e3cff */
[----:B------:R-:W-:-:S03]  /*0870*/  ISETP.GT.AND P0, PT, R3, -0x1, PT ;  /* 0xffffffff0300780c */ /* 0x000fc60003f04270 */
[----:B------:R-:W-:Y:S01]  /*0880*/  IMAD R3, R2, 0x4182bed5, RZ ;  /* 0x4182bed502037824 */ /* 0x000fe200078e02ff */
[----:B------:R-:W-:Y:S02]  /*0890*/  SEL R4, R4, 0x8bf16996, P0 ;  /* 0x8bf1699604047807 */ /* 0x000fe40000000000 */
[----:B------:R-:W-:Y:S01]  /*08a0*/  ISETP.NE.AND P0, PT, R0, RZ, PT ;  /* 0x000000ff0000720c */ /* 0x000fe20003f05270 */
        /* <DEDUP_REMOVED lines=9> */
[----:B------:R-:W-:Y:S05]  /*0940*/  @!P0 BRA `(.L_x_40) ;  /* 0x0000002400248947 */ /* 0x000fea0003800000 */
[----:B-1----:R-:W-:Y:S02]  /*0950*/  IMAD.MOV.U32 R15, RZ, RZ, RZ ;  /* 0x000000ffff0f7224 */ /* 0x002fe400078e00ff */
[----:B------:R-:W-:-:S07]  /*0960*/  IMAD.MOV.U32 R16, RZ, RZ, R0 ;  /* 0x000000ffff107224 */ /* 0x000fce00078e0000 */
.L_x_49:
[----:B------:R-:W-:Y:S01]  /*0970*/  LOP3.LUT P0, RZ, R16, 0x3, RZ, 0xc0, !PT ;  /* 0x0000000310ff7812 */ /* 0x000fe2000780c0ff */
[----:B------:R-:W-:-:S12]  /*0980*/  BSSY.RECONVERGENT B1, `(.L_x_41) ;  /* 0x000023f000017945 */ /* 0x000fd80003800200 */
[----:B-1----:R-:W-:Y:S05]  /*0990*/  @!P0 BRA `(.L_x_42) ;  /* 0x0000002000f48947 */ /* 0x002fea0003800000 */
[----:B------:R-:W1:Y:S01]  /*09a0*/  LDC.64 R12, c[0x4][RZ] ;  /* 0x01000000ff0c7b82 */ /* 0x000e620000000a00 */
[----:B------:R-:W-:Y:S01]  /*09b0*/  IMAD.MOV.U32 R10, RZ, RZ, RZ ;  /* 0x000000ffff0a7224 */ /* 0x000fe200078e00ff */
[----:B0-----:R-:W-:Y:S02]  /*09c0*/  CS2R R4, SRZ ;  /* 0x0000000000047805 */ /* 0x001fe4000001ff00 */
[----:B------:R-:W-:Y:S01]  /*09d0*/  CS2R R6, SRZ ;  /* 0x0000000000067805 */ /* 0x000fe2000001ff00 */
[----:B------:R-:W-:Y:S02]  /*09e0*/  IMAD.MOV.U32 R3, RZ, RZ, RZ ;  /* 0x000000ffff037224 */ /* 0x000fe400078e00ff */
[----:B-1----:R-:W-:-:S07]  /*09f0*/  IMAD.WIDE.U32 R12, R15, 0xc80, R12 ;  /* 0x00000c800f0c7825 */ /* 0x002fce00078e000c */
.L_x_44:
[----:B------:R-:W-:-:S06]  /*0a00*/  IMAD R17, R10, 0x4, R1 ;  /* 0x000000040a117824 */ /* 0x000fcc00078e0201 */
[----:B------:R-:W5:Y:S01]  /*0a10*/  LDL R17, [R17+0x4] ;  /* 0x0000040011117983 */ /* 0x000f620000100800 */
[----:B------:R-:W-:Y:S01]  /*0a20*/  IMAD.SHL.U32 R20, R10, 0x20, RZ ;  /* 0x000000200a147824 */ /* 0x000fe200078e00ff */
[----:B------:R-:W-:-:S06]  /*0a30*/  UMOV UR4, URZ ;  /* 0x000000ff00047c82 */ /* 0x000fcc0008000000 */
.L_x_43:
[----:B-----5:R-:W-:Y:S01]  /*0a40*/  SHF.R.U32.HI R23, RZ, UR4, R17 ;  /* 0x00000004ff177c19 */ /* 0x020fe20008011611 */
[----:B------:R-:W-:-:S03]  /*0a50*/  VIADD R18, R20, UR4 ;  /* 0x0000000414127c36 */ /* 0x000fc60008000000 */
        /* <DEDUP_REMOVED lines=10> */
[----:B------:R-:W4:Y:S01]  /*0b00*/  @P1 LDG.E R25, desc[UR8][R18.64+0x20] ;  /* 0x0000200812191981 */ /* 0x000f22000c1e1900 */
[----:B--2---:R-:W-:-:S03]  /*0b10*/  @!P0 LOP3.LUT R5, R5, R22, RZ, 0x3c, !PT ;  /* 0x0000001605058212 */ /* 0x004fc600078e3cff */
[----:B------:R-:W2:Y:S01]  /*0b20*/  @!P0 LDG.E R22, desc[UR8][R18.64] ;  /* 0x0000000812168981 */ /* 0x000ea2000c1e1900 */
[----:B---3--:R-:W-:-:S03]  /*0b30*/  @P1 LOP3.LUT R5, R5, R24, RZ, 0x3c, !PT ;  /* 0x0000001805051212 */ /* 0x008fc600078e3cff */
[----:B------:R-:W3:Y:S01]  /*0b40*/  @P4 LDG.E R24, desc[UR8][R18.64+0x60] ;  /* 0x0000600812184981 */ /* 0x000ee2000c1e1900 */
[----:B----4-:R-:W-:-:S03]  /*0b50*/  @P2 LOP3.LUT R5, R5, R26, RZ, 0x3c, !PT ;  /* 0x0000001a05052212 */ /* 0x010fc600078e3cff */
[----:B------:R-:W4:Y:S01]  /*0b60*/  @P5 LDG.E R26, desc[UR8][R18.64+0x74] ;  /* 0x00007408121a5981 */ /* 0x000f22000c1e1900 */
[----:B------:R-:W-:Y:S02]  /*0b70*/  @P3 LOP3.LUT R5, R5, R28, RZ, 0x3c, !PT ;  /* 0x0000001c05053212 */ /* 0x000fe400078e3cff */
[----:B------:R-:W-:Y:S02]  /*0b80*/  @!P0 LOP3.LUT R6, R6, R21, RZ, 0x3c, !PT ;  /* 0x0000001506068212 */ /* 0x000fe400078e3cff */
[----:B------:R-:W4:Y:S01]  /*0b90*/  @!P0 LDG.E R21, desc[UR8][R18.64+0xc] ;  /* 0x00000c0812158981 */ /* 0x000f22000c1e1900 */
[----:B--2---:R-:W-:-:S03]  /*0ba0*/  @!P0 LOP3.LUT R3, R3, R22, RZ, 0x3c, !PT ;  /* 0x0000001603038212 */ /* 0x004fc600078e3cff */
[----:B------:R-:W2:Y:S01]  /*0bb0*/  @!P0 LDG.E R22, desc[UR8][R18.64+0x8] ;  /* 0x0000080812168981 */ /* 0x000ea2000c1e1900 */
[----:B---3--:R-:W-:-:S03]  /*0bc0*/  @P4 LOP3.LUT R5, R5, R24, RZ, 0x3c, !PT ;  /* 0x0000001805054212 */ /* 0x008fc600078e3cff */
[----:B------:R-:W3:Y:S01]  /*0bd0*/  @P1 LDG.E R24, desc[UR8][R18.64+0x14] ;  /* 0x0000140812181981 */ /* 0x000ee2000c1e1900 */
[----:B----4-:R-:W-:-:S03]  /*0be0*/  @!P0 LOP3.LUT R4, R4, R21, RZ, 0x3c, !PT ;  /* 0x0000001504048212 */ /* 0x010fc600078e3cff */
[----:B------:R-:W4:Y:S01]  /*0bf0*/  @P1 LDG.E R21, desc[UR8][R18.64+0x18] ;  /* 0x0000180812151981 */ /* 0x000f22000c1e1900 */
[----:B--2---:R-:W-:-:S03]  /*0c00*/  @!P0 LOP3.LUT R7, R7, R22, RZ, 0x3c, !PT ;  /* 0x0000001607078212 */ /* 0x004fc600078e3cff */
[----:B------:R-:W2:Y:S01]  /*0c10*/  @P1 LDG.E R22, desc[UR8][R18.64+0x1c] ;  /* 0x00001c0812161981 */ /* 0x000ea2000c1e1900 */
[----:B---3--:R-:W-:-:S03]  /*0c20*/  @P1 LOP3.LUT R3, R3, R24, RZ, 0x3c, !PT ;  /* 0x0000001803031212 */ /* 0x008fc600078e3cff */
[----:B------:R-:W3:Y:S01]  /*0c30*/  @P2 LDG.E R24, desc[UR8][R18.64+0x28] ;  /* 0x0000280812182981 */ /* 0x000ee2000c1e1900 */
[----:B------:R-:W-:-:S03]  /*0c40*/  @P1 LOP3.LUT R4, R4, R25, RZ, 0x3c, !PT ;  /* 0x0000001904041212 */ /* 0x000fc600078e3cff */
[----:B------:R-:W3:Y:S01]  /*0c50*/  @P2 LDG.E R25, desc[UR8][R18.64+0x34] ;  /* 0x0000340812192981 */ /* 0x000ee2000c1e1900 */
[----:B----4-:R-:W-:-:S03]  /*0c60*/  @P1 LOP3.LUT R6, R6, R21, RZ, 0x3c, !PT ;  /* 0x0000001506061212 */ /* 0x010fc600078e3cff */
[----:B------:R-:W4:Y:S01]  /*0c70*/  @P2 LDG.E R21, desc[UR8][R18.64+0x2c] ;  /* 0x00002c0812152981 */ /* 0x000f22000c1e1900 */
[----:B--2---:R-:W-:-:S03]  /*0c80*/  @P1 LOP3.LUT R7, R7, R22, RZ, 0x3c, !PT ;  /* 0x0000001607071212 */ /* 0x004fc600078e3cff */
        /* <DEDUP_REMOVED lines=27> */
[----:B------:R-:W-:Y:S02]  /*0e40*/  LOP3.LUT P0, RZ, R23, 0x80, RZ, 0xc0, !PT ;  /* 0x0000008017ff7812 */ /* 0x000fe4000780c0ff */
[----:B------:R-:W-:Y:S02]  /*0e50*/  @P5 LOP3.LUT R4, R4, R25, RZ, 0x3c, !PT ;  /* 0x0000001904045212 */ /* 0x000fe400078e3cff */
        /* <DEDUP_REMOVED lines=17> */
[----:B------:R-:W-:Y:S02]  /*0f70*/  @P6 LOP3.LUT R5, R5, R26, RZ, 0x3c, !PT ;  /* 0x0000001a05056212 */ /* 0x000fe400078e3cff */
[----:B------:R-:W-:Y:S02]  /*0f80*/  @P0 LOP3.LUT R4, R4, R25, RZ, 0x3c, !PT ;  /* 0x0000001904040212 */ /* 0x000fe400078e3cff */
[----:B----4-:R-:W-:Y:S02]  /*0f90*/  @P0 LOP3.LUT R6, R6, R21, RZ, 0x3c, !PT ;  /* 0x0000001506060212 */ /* 0x010fe400078e3cff */
[----:B--2---:R-:W-:Y:S02]  /*0fa0*/  @P0 LOP3.LUT R7, R7, R22, RZ, 0x3c, !PT ;  /* 0x0000001607070212 */ /* 0x004fe400078e3cff */
[----:B---3--:R-:W-:Y:S02]  /*0fb0*/  @P0 LOP3.LUT R5, R5, R24, RZ, 0x3c, !PT ;  /* 0x0000001805050212 */ /* 0x008fe400078e3cff */
        /* <DEDUP_REMOVED lines=14> */
[----:B--2---:R-:W-:Y:S02]  /*10a0*/  @P0 LOP3.LUT R3, R3, R22, RZ, 0x3c, !PT ;  /* 0x0000001603030212 */ /* 0x004fe400078e3cff */
[----:B------:R-:W2:Y:S01]  /*10b0*/  @P0 LDG.E R22, desc[UR8][R18.64+0xa8] ;  /* 0x0000a80812160981 */ /* 0x000ea2000c1e1900 */
[----:B---3--:R-:W-:-:S03]  /*10c0*/  @P4 LOP3.LUT R5, R5, R24, RZ, 0x3c, !PT ;  /* 0x0000001805054212 */ /* 0x008fc600078e3cff */
[----:B------:R-:W3:Y:S01]  /*10d0*/  @P5 LDG.E R24, desc[UR8][R18.64+0x114] ;  /* 0x0001140812185981 */ /* 0x000ee2000c1e1900 */
        /* <DEDUP_REMOVED lines=9> */
[----:B------:R-:W-:Y:S01]  /*1170*/  LOP3.LUT P0, RZ, R23, 0x8000, RZ, 0xc0, !PT ;  /* 0x0000800017ff7812 */ /* 0x000fe2000780c0ff */
        /* <DEDUP_REMOVED lines=10> */
[----:B--2---:R-:W-:-:S03]  /*1220*/  @P2 LOP3.LUT R3, R3, R22, RZ, 0x3c, !PT ;  /* 0x0000001603032212 */ /* 0x004fc600078e3cff */
[----:B------:R-:W2:Y:S01]  /*1230*/  @P3 LDG.E R22, desc[UR8][R18.64+0xdc] ;  /* 0x0000dc0812163981 */ /* 0x000ea2000c1e1900 */
[----:B---3--:R-:W-:-:S03]  /*1240*/  @P2 LOP3.LUT R7, R7, R24, RZ, 0x3c, !PT ;  /* 0x0000001807072212 */ /* 0x008fc600078e3cff */
[----:B------:R-:W3:Y:S01]  /*1250*/  @P3 LDG.E R24, desc[UR8][R18.64+0xe4] ;  /* 0x0000e40812183981 */ /* 0x000ee2000c1e1900 */
[----:B------:R-:W-:Y:S02]  /*1260*/  @P6 LOP3.LUT R5, R5, R26, RZ, 0x3c, !PT ;  /* 0x0000001a05056212 */ /* 0x000fe400078e3cff */
[----:B------:R-:W-:Y:S01]  /*1270*/  @P2 LOP3.LUT R4, R4, R25, RZ, 0x3c, !PT ;  /* 0x0000001904042212 */ /* 0x000fe200078e3cff */
[----:B------:R-:W3:Y:S01]  /*1280*/  @P4 LDG.E R26, desc[UR8][R18.64+0xf0] ;  /* 0x0000f008121a4981 */ /* 0x000ee2000c1e1900 */
[----:B----4-:R-:W-:-:S03]  /*1290*/  @P3 LOP3.LUT R6, R6, R21, RZ, 0x3c, !PT ;  /* 0x0000001506063212 */ /* 0x010fc600078e3cff */
        /* <DEDUP_REMOVED lines=26> */
[----:B---3--:R-:W-:Y:S02]  /*1440*/  @P6 LOP3.LUT R3, R3, R24, RZ, 0x3c, !PT ;  /* 0x0000001803036212 */ /* 0x008fe400078e3cff */
[----:B------:R-:W-:Y:S01]  /*1450*/  @P6 LOP3.LUT R7, R7, R26, RZ, 0x3c, !PT ;  /* 0x0000001a07076212 */ /* 0x000fe200078e3cff */
[----:B------:R-:W3:Y:S04]  /*1460*/  @P0 LDG.E R24, desc[UR8][R18.64+0x134] ;  /* 0x0001340812180981 */ /* 0x000ee8000c1e1900 */
[----:B------:R-:W3:Y:S01]  /*1470*/  @P0 LDG.E R26, desc[UR8][R18.64+0x13c] ;  /* 0x00013c08121a0981 */ /* 0x000ee2000c1e1900 */
[----:B------:R-:W-:-:S04]  /*1480*/  UIADD3 UR4, UPT, UPT, UR4, 0x10, URZ ;  /* 0x0000001004047890 */ /* 0x000fc8000fffe0ff */
[----:B------:R-:W-:Y:S01]  /*1490*/  UISETP.NE.AND UP0, UPT, UR4, 0x20, UPT ;  /* 0x000000200400788c */ /* 0x000fe2000bf05270 */
[----:B----4-:R-:W-:Y:S02]  /*14a0*/  @P6 LOP3.LUT R4, R4, R21, RZ, 0x3c, !PT ;  /* 0x0000001504046212 */ /* 0x010fe400078e3cff */
[----:B------:R-:W-:Y:S02]  /*14b0*/  @P0 LOP3.LUT R6, R6, R23, RZ, 0x3c, !PT ;  /* 0x0000001706060212 */ /* 0x000fe400078e3cff */
[----:B------:R-:W-:Y:S02]  /*14c0*/  @P0 LOP3.LUT R4, R4, R25, RZ, 0x3c, !PT ;  /* 0x0000001904040212 */ /* 0x000fe400078e3cff */
[----:B--2---:R-:W-:Y:S02]  /*14d0*/  @P0 LOP3.LUT R3, R3, R22, RZ, 0x3c, !PT ;  /* 0x0000001603030212 */ /* 0x004fe400078e3cff */
[----:B---3--:R-:W-:Y:S02]  /*14e0*/  @P0 LOP3.LUT R7, R7, R24, RZ, 0x3c, !PT ;  /* 0x0000001807070212 */ /* 0x008fe400078e3cff */
[----:B------:R-:W-:Y:S01]  /*14f0*/  @P0 LOP3.LUT R5, R5, R26, RZ, 0x3c, !PT ;  /* 0x0000001a05050212 */ /* 0x000fe200078e3cff */
[----:B------:R-:W-:Y:S06]  /*1500*/  BRA.U UP0, `(.L_x_43) ;  /* 0xfffffff5004c7547 */ /* 0x000fec000b83ffff */
[----:B------:R-:W-:-:S05]  /*1510*/  VIADD R10, R10, 0x1 ;  /* 0x000000010a0a7836 */ /* 0x000fca0000000000 */
[----:B------:R-:W-:-:S13]  /*1520*/  ISETP.NE.AND P0, PT, R10, 0x5, PT ;  /* 0x000000050a00780c */ /* 0x000fda0003f05270 */
[----:B------:R-:W-:Y:S05]  /*1530*/  @P0 BRA `(.L_x_44) ;  /* 0xfffffff400300947 */ /* 0x000fea000383ffff */
[----:B------:R-:W-:Y:S01]  /*1540*/  LOP3.LUT R10, R16, 0x3, RZ, 0xc0, !PT ;  /* 0x00000003100a7812 */ /* 0x000fe200078ec0ff */
[----:B------:R1:W-:Y:S03]  /*1550*/  STL.64 [R1+0x8], R6 ;  /* 0x0000080601007387 */ /* 0x0003e60000100a00 */
[----:B------:R-:W-:Y:S01]  /*1560*/  ISETP.NE.U32.AND P0, PT, R10, 0x1, PT ;  /* 0x000000010a00780c */ /* 0x000fe20003f05070 */
[----:B------:R1:W-:Y:S03]  /*1570*/  STL.64 [R1+0x10], R4 ;  /* 0x0000100401007387 */ /* 0x0003e60000100a00 */
[----:B------:R-:W-:Y:S01]  /*1580*/  ISETP.NE.AND.EX P0, PT, RZ, RZ, PT, P0 ;  /* 0x000000ffff00720c */ /* 0x000fe20003f05300 */
[----:B------:R1:W-:-:S12]  /*1590*/  STL [R1+0x4], R3 ;  /* 0x0000040301007387 */ /* 0x0003d80000100800 */
[----:B-1----:R-:W-:Y:S05]  /*15a0*/  @!P0 BRA `(.L_x_42) ;  /* 0x0000001400f08947 */ /* 0x002fea0003800000 */
[----:B------:R-:W-:Y:S01]  /*15b0*/  UMOV UR4, URZ ;  /* 0x000000ff00047c82 */ /* 0x000fe20008000000 */
[----:B------:R-:W-:Y:S01]  /*15c0*/  IMAD.MOV.U32 R10, RZ, RZ, RZ ;  /* 0x000000ffff0a7224 */ /* 0x000fe200078e00ff */
[----:B------:R-:W-:Y:S01]  /*15d0*/  CS2R R6, SRZ ;  /* 0x0000000000067805 */ /* 0x000fe2000001ff00 */
[----:B------:R-:W-:Y:S02]  /*15e0*/  IMAD.MOV.U32 R4, RZ, RZ, RZ ;  /* 0x000000ffff047224 */ /* 0x000fe400078e00ff */
[----:B------:R-:W-:Y:S02]  /*15f0*/  IMAD.MOV.U32 R3, RZ, RZ, RZ ;  /* 0x000000ffff037224 */ /* 0x000fe400078e00ff */
[----:B------:R-:W-:-:S07]  /*1600*/  IMAD.U32 R5, RZ, RZ, UR4 ;  /* 0x00000004ff057e24 */ /* 0x000fce000f8e00ff */
.L_x_46:
[----:B------:R-:W-:-:S06]  /*1610*/  IMAD R17, R10, 0x4, R1 ;  /* 0x000000040a117824 */ /* 0x000fcc00078e0201 */
[----:B------:R-:W5:Y:S01]  /*1620*/  LDL R17, [R17+0x4] ;  /* 0x0000040011117983 */ /* 0x000f620000100800 */
[----:B------:R-:W-:-:S07]  /*1630*/  IMAD.MOV.U32 R20, RZ, RZ, RZ ;  /* 0x000000ffff147224 */ /* 0x000fce00078e00ff */
.L_x_45:
[----:B-----5:R-:W-:Y:S01]  /*1640*/  SHF.R.U32.HI R23, RZ, R20, R17 ;  /* 0x00000014ff177219 */ /* 0x020fe20000011611 */
[----:B------:R-:W-:-:S03]  /*1650*/  IMAD R18, R10, 0x20, R20 ;  /* 0x000000200a127824 */ /* 0x000fc600078e0214 */
        /* <DEDUP_REMOVED lines=110> */
[----:B--2---:R-:W-:-:S03]  /*1d40*/  @P0 LOP3.LUT R7, R7, R22, RZ, 0x3c, !PT ;  /* 0x0000001607070212 */ /* 0x004fc600078e3cff */
[----:B------:R-:W2:Y:S01]  /*1d50*/  @P1 LDG.E R22, desc[UR8][R18.64+0xbc] ;  /* 0x0000bc0812161981 */ /* 0x000ea2000c1e1900 */
[----:B------:R-:W-:Y:S02]  /*1d60*/  LOP3.LUT P0, RZ, R23, 0x8000, RZ, 0xc0, !PT ;  /* 0x0000800017ff7812 */ /* 0x000fe4000780c0ff */
[----:B---3--:R-:W-:Y:S01]  /*1d70*/  @P1 LOP3.LUT R3, R3, R24, RZ, 0x3c, !PT ;  /* 0x0000001803031212 */ /* 0x008fe200078e3cff */
[----:B------:R-:W3:Y:S01]  /*1d80*/  @P1 LDG.E R23, desc[UR8][R18.64+0xc0] ;  /* 0x0000c00812171981 */ /* 0x000ee2000c1e1900 */
[----:B----4-:R-:W-:-:S03]  /*1d90*/  @P6 LOP3.LUT R5, R5, R26, RZ, 0x3c, !PT ;  /* 0x0000001a05056212 */ /* 0x010fc600078e3cff */
[----:B------:R-:W4:Y:S04]  /*1da0*/  @P2 LDG.E R24, desc[UR8][R18.64+0xc8] ;  /* 0x0000c80812182981 */ /* 0x000f28000c1e1900 */
[----:B------:R-:W4:Y:S01]  /*1db0*/  @P2 LDG.E R26, desc[UR8][R18.64+0xd0] ;  /* 0x0000d008121a2981 */ /* 0x000f22000c1e1900 */
[----:B------:R-:W-:-:S03]  /*1dc0*/  @P1 LOP3.LUT R6, R6, R21, RZ, 0x3c, !PT ;  /* 0x0000001506061212 */ /* 0x000fc600078e3cff */
[----:B------:R-:W4:Y:S01]  /*1dd0*/  @P2 LDG.E R21, desc[UR8][R18.64+0xd4] ;  /* 0x0000d40812152981 */ /* 0x000f22000c1e1900 */
[----:B--2---:R-:W-:Y:S02]  /*1de0*/  @P1 LOP3.LUT R7, R7, R22, RZ, 0x3c, !PT ;  /* 0x0000001607071212 */ /* 0x004fe400078e3cff */
[----:B---3--:R-:W-:Y:S01]  /*1df0*/  @P1 LOP3.LUT R4, R4, R23, RZ, 0x3c, !PT ;  /* 0x0000001704041212 */ /* 0x008fe200078e3cff */
[----:B------:R-:W2:Y:S01]  /*1e00*/  @P4 LDG.E R22, desc[UR8][R18.64+0xf0] ;  /* 0x0000f00812164981 */ /* 0x000ea2000c1e1900 */
[----:B----4-:R-:W-:-:S03]  /*1e10*/  @P2 LOP3.LUT R3, R3, R24, RZ, 0x3c, !PT ;  /* 0x0000001803032212 */ /* 0x010fc600078e3cff */
[----:B------:R-:W3:Y:S01]  /*1e20*/  @P3 LDG.E R23, desc[UR8][R18.64+0xe0] ;  /* 0x0000e00812173981 */ /* 0x000ee2000c1e1900 */
[----:B------:R-:W-:-:S03]  /*1e30*/  @P2 LOP3.LUT R7, R7, R26, RZ, 0x3c, !PT ;  /* 0x0000001a07072212 */ /* 0x000fc600078e3cff */
[----:B------:R-:W4:Y:S04]  /*1e40*/  @P3 LDG.E R24, desc[UR8][R18.64+0xdc] ;  /* 0x0000dc0812183981 */ /* 0x000f28000c1e1900 */
[----:B------:R-:W2:Y:S01]  /*1e50*/  @P3 LDG.E R26, desc[UR8][R18.64+0xe4] ;  /* 0x0000e408121a3981 */ /* 0x000ea2000c1e1900 */
[----:B------:R-:W-:Y:S02]  /*1e60*/  @P2 LOP3.LUT R6, R6, R25, RZ, 0x3c, !PT ;  /* 0x0000001906062212 */ /* 0x000fe400078e3cff */
[----:B------:R-:W-:Y:S01]  /*1e70*/  @P2 LOP3.LUT R4, R4, R21, RZ, 0x3c, !PT ;  /* 0x0000001504042212 */ /* 0x000fe200078e3cff */
[----:B------:R-:W2:Y:S04]  /*1e80*/  @P3 LDG.E R25, desc[UR8][R18.64+0xe8] ;  /* 0x0000e80812193981 */ /* 0x000ea8000c1e1900 */
[----:B------:R-:W2:Y:S01]  /*1e90*/  @P4 LDG.E R21, desc[UR8][R18.64+0xf4] ;  /* 0x0000f40812154981 */ /* 0x000ea2000c1e1900 */
[----:B---3--:R-:W-:-:S03]  /*1ea0*/  @P3 LOP3.LUT R6, R6, R23, RZ, 0x3c, !PT ;  /* 0x0000001706063212 */ /* 0x008fc600078e3cff */
[----:B------:R-:W3:Y:S01]  /*1eb0*/  @P4 LDG.E R23, desc[UR8][R18.64+0xfc] ;  /* 0x0000fc0812174981 */ /* 0x000ee2000c1e1900 */
[----:B----4-:R-:W-:-:S03]  /*1ec0*/  @P3 LOP3.LUT R3, R3, R24, RZ, 0x3c, !PT ;  /* 0x0000001803033212 */ /* 0x010fc600078e3cff */
[----:B------:R-:W4:Y:S01]  /*1ed0*/  @P4 LDG.E R24, desc[UR8][R18.64+0xf8] ;  /* 0x0000f80812184981 */ /* 0x000f22000c1e1900 */
[----:B--2---:R-:W-:-:S03]  /*1ee0*/  @P3 LOP3.LUT R7, R7, R26, RZ, 0x3c, !PT ;  /* 0x0000001a07073212 */ /* 0x004fc600078e3cff */
[----:B------:R-:W2:Y:S01]  /*1ef0*/  @P5 LDG.E R26, desc[UR8][R18.64+0x104] ;  /* 0x00010408121a5981 */ /* 0x000ea2000c1e1900 */
[----:B------:R-:W-:Y:S02]  /*1f00*/  @P4 LOP3.LUT R3, R3, R22, RZ, 0x3c, !PT ;  /* 0x0000001603034212 */ /* 0x000fe400078e3cff */
[----:B------:R-:W-:Y:S01]  /*1f10*/  @P3 LOP3.LUT R4, R4, R25, RZ, 0x3c, !PT ;  /* 0x0000001904043212 */ /* 0x000fe200078e3cff */
[----:B------:R-:W2:Y:S01]  /*1f20*/  @P5 LDG.E R22, desc[UR8][R18.64+0x10c] ;  /* 0x00010c0812165981 */ /* 0x000ea2000c1e1900 */
[----:B------:R-:W-:-:S03]  /*1f30*/  @P4 LOP3.LUT R6, R6, R21, RZ, 0x3c, !PT ;  /* 0x0000001506064212 */ /* 0x000fc600078e3cff */
        /* <DEDUP_REMOVED lines=8> */
[----:B------:R-:W-:-:S03]  /*1fc0*/  @P5 LOP3.LUT R7, R7, R22, RZ, 0x3c, !PT ;  /* 0x0000001607075212 */ /* 0x000fc600078e3cff */
[----:B------:R-:W2:Y:S01]  /*1fd0*/  @P0 LDG.E R22, desc[UR8][R18.64+0x12c] ;  /* 0x00012c0812160981 */ /* 0x000ea2000c1e1900 */
[----:B------:R-:W-:-:S03]  /*1fe0*/  @P5 LOP3.LUT R6, R6, R25, RZ, 0x3c, !PT ;  /* 0x0000001906065212 */ /* 0x000fc600078e3cff */
[----:B------:R-:W2:Y:S01]  /*1ff0*/  @P0 LDG.E R25, desc[UR8][R18.64+0x138] ;  /* 0x0001380812190981 */ /* 0x000ea2000c1e1900 */
[----:B------:R-:W-:-:S03]  /*2000*/  @P5 LOP3.LUT R4, R4, R21, RZ, 0x3c, !PT ;  /* 0x0000001504045212 */ /* 0x000fc600078e3cff */
[----:B------:R-:W2:Y:S01]  /*2010*/  @P6 LDG.E R21, desc[UR8][R18.64+0x124] ;  /* 0x0001240812156981 */ /* 0x000ea2000c1e1900 */
[----:B---3--:R-:W-:-:S03]  /*2020*/  @P6 LOP3.LUT R6, R6, R23, RZ, 0x3c, !PT ;  /* 0x0000001706066212 */ /* 0x008fc600078e3cff */
[----:B------:R-:W3:Y:S01]  /*2030*/  @P0 LDG.E R23, desc[UR8][R18.64+0x130] ;  /* 0x0001300812170981 */ /* 0x000ee2000c1e1900 */
[----:B----4-:R-:W-:-:S03]  /*2040*/  @P6 LOP3.LUT R3, R3, R24, RZ, 0x3c, !PT ;  /* 0x0000001803036212 */ /* 0x010fc600078e3cff */
[----:B------:R-:W4:Y:S01]  /*2050*/  @P0 LDG.E R24, desc[UR8][R18.64+0x134] ;  /* 0x0001340812180981 */ /* 0x000f22000c1e1900 */
[----:B--2---:R-:W-:-:S03]  /*2060*/  @P6 LOP3.LUT R7, R7, R26, RZ, 0x3c, !PT ;  /* 0x0000001a07076212 */ /* 0x004fc600078e3cff */
[----:B------:R-:W2:Y:S01]  /*2070*/  @P0 LDG.E R26, desc[UR8][R18.64+0x13c] ;  /* 0x00013c08121a0981 */ /* 0x000ea2000c1e1900 */
[----:B------:R-:W-:-:S05]  /*2080*/  VIADD R20, R20, 0x10 ;  /* 0x0000001014147836 */ /* 0x000fca0000000000 */
[----:B------:R-:W-:Y:S02]  /*2090*/  ISETP.NE.AND P1, PT, R20, 0x20, PT ;  /* 0x000000201400780c */ /* 0x000fe40003f25270 */
[----:B------:R-:W-:Y:S02]  /*20a0*/  @P6 LOP3.LUT R4, R4, R21, RZ, 0x3c, !PT ;  /* 0x0000001504046212 */ /* 0x000fe400078e3cff */
[----:B------:R-:W-:Y:S02]  /*20b0*/  @P0 LOP3.LUT R3, R3, R22, RZ, 0x3c, !PT ;  /* 0x0000001603030212 */ /* 0x000fe400078e3cff */
[----:B------:R-:W-:Y:S02]  /*20c0*/  @P0 LOP3.LUT R4, R4, R25, RZ, 0x3c, !PT ;  /* 0x0000001904040212 */ /* 0x000fe400078e3cff */
[----:B---3--:R-:W-:Y:S02]  /*20d0*/  @P0 LOP3.LUT R6, R6, R23, RZ, 0x3c, !PT ;  /* 0x0000001706060212 */ /* 0x008fe400078e3cff */
[----:B----4-:R-:W-:-:S02]  /*20e0*/  @P0 LOP3.LUT R7, R7, R24, RZ, 0x3c, !PT ;  /* 0x0000001807070212 */ /* 0x010fc400078e3cff */
[----:B--2---:R-:W-:Y:S01]  /*20f0*/  @P0 LOP3.LUT R5, R5, R26, RZ, 0x3c, !PT ;  /* 0x0000001a05050212 */ /* 0x004fe200078e3cff */
[----:B------:R-:W-:Y:S06]  /*2100*/  @P1 BRA `(.L_x_45) ;  /* 0xfffffff4004c1947 */ /* 0x000fec000383ffff */
[----:B------:R-:W-:-:S05]  /*2110*/  VIADD R10, R10, 0x1 ;  /* 0x000000010a0a7836 */ /* 0x000fca0000000000 */
[----:B------:R-:W-:-:S13]  /*2120*/  ISETP.NE.AND P0, PT, R10, 0x5, PT ;  /* 0x000000050a00780c */ /* 0x000fda0003f05270 */
[----:B------:R-:W-:Y:S05]  /*2130*/  @P0 BRA `(.L_x_46) ;  /* 0xfffffff400340947 */ /* 0x000fea000383ffff */
[----:B------:R-:W-:Y:S01]  /*2140*/  LOP3.LUT R10, R16, 0x3, RZ, 0xc0, !PT ;  /* 0x00000003100a7812 */ /* 0x000fe200078ec0ff */
[----:B------:R1:W-:Y:S03]  /*2150*/  STL.64 [R1+0x8], R6 ;  /* 0x0000080601007387 */ /* 0x0003e60000100a00 */
[----:B------:R-:W-:Y:S01]  /*2160*/  ISETP.NE.U32.AND P0, PT, R10, 0x3, PT ;  /* 0x000000030a00780c */ /* 0x000fe20003f05070 */
[----:B------:R1:W-:Y:S03]  /*2170*/  STL [R1+0x4], R3 ;  /* 0x0000040301007387 */ /* 0x0003e60000100800 */
[----:B------:R-:W-:Y:S01]  /*2180*/  ISETP.NE.AND.EX P0, PT, RZ, RZ, PT, P0 ;  /* 0x000000ffff00720c */ /* 0x000fe20003f05300 */
[----:B------:R1:W-:-:S12]  /*2190*/  STL.64 [R1+0x10], R4 ;  /* 0x0000100401007387 */ /* 0x0003d80000100a00 */
[----:B-1----:R-:W-:Y:S05]  /*21a0*/  @P0 BRA `(.L_x_42) ;  /* 0x0000000800f00947 */ /* 0x002fea0003800000 */
[----:B------:R-:W-:Y:S01]  /*21b0*/  UMOV UR4, URZ ;  /* 0x000000ff00047c82 */ /* 0x000fe20008000000 */
[----:B------:R-:W-:Y:S01]  /*21c0*/  IMAD.MOV.U32 R10, RZ, RZ, RZ ;  /* 0x000000ffff0a7224 */ /* 0x000fe200078e00ff */
[----:B------:R-:W-:Y:S01]  /*21d0*/  CS2R R6, SRZ ;  /* 0x0000000000067805 */ /* 0x000fe2000001ff00 */
[----:B------:R-:W-:Y:S02]  /*21e0*/  IMAD.MOV.U32 R4, RZ, RZ, RZ ;  /* 0x000000ffff047224 */ /* 0x000fe400078e00ff */
[----:B------:R-:W-:Y:S02]  /*21f0*/  IMAD.MOV.U32 R3, RZ, RZ, RZ ;  /* 0x000000ffff037224 */ /* 0x000fe400078e00ff */
[----:B------:R-:W-:-:S07]  /*2200*/  IMAD.U32 R5, RZ, RZ, UR4 ;  /* 0x00000004ff057e24 */ /* 0x000fce000f8e00ff */
.L_x_48:
[----:B------:R-:W-:-:S06]  /*2210*/  IMAD R17, R10, 0x4, R1 ;  /* 0x000000040a117824 */ /* 0x000fcc00078e0201 */
[----:B------:R-:W5:Y:S01]  /*2220*/  LDL R17, [R17+0x4] ;  /* 0x0000040011117983 */ /* 0x000f620000100800 */
[----:B------:R-:W-:-:S07]  /*2230*/  IMAD.MOV.U32 R20, RZ, RZ, RZ ;  /* 0x000000ffff147224 */ /* 0x000fce00078e00ff */
.L_x_47:
        /* <DEDUP_REMOVED lines=176> */
[----:B------:R1:W-:Y:S04]  /*2d40*/  STL.64 [R1+0x8], R6 ;  /* 0x0000080601007387 */ /* 0x0003e80000100a00 */
[----:B------:R1:W-:Y:S04]  /*2d50*/  STL [R1+0x4], R3 ;  /* 0x0000040301007387 */ /* 0x0003e80000100800 */
[----:B------:R1:W-:Y:S02]  /*2d60*/  STL.64 [R1+0x10], R4 ;  /* 0x0000100401007387 */ /* 0x0003e40000100a00 */
.L_x_42:
[----:B------:R-:W-:Y:S05]  /*2d70*/  BSYNC.RECONVERGENT B1 ;  /* 0x0000000000017941 */ /* 0x000fea0003800200 */
.L_x_41:
[C---:B------:R-:W-:Y:S01]  /*2d80*/  ISETP.GT.U32.AND P0, PT, R16.reuse, 0x3, PT ;  /* 0x000000031000780c */ /* 0x040fe20003f04070 */
[----:B------:R-:W-:Y:S01]  /*2d90*/  VIADD R15, R15, 0x1 ;  /* 0x000000010f0f7836 */ /* 0x000fe20000000000 */
[--C-:B------:R-:W-:Y:S02]  /*2da0*/  SHF.R.U64 R16, R16, 0x2, R11.reuse ;  /* 0x0000000210107819 */ /* 0x100fe4000000120b */
[----:B------:R-:W-:Y:S02]  /*2db0*/  ISETP.GT.U32.AND.EX P0, PT, R11, RZ, PT, P0 ;  /* 0x000000ff0b00720c */ /* 0x000fe40003f04100 */
[----:B------:R-:W-:-:S11]  /*2dc0*/  SHF.R.U32.HI R11, RZ, 0x2, R11 ;  /* 0x00000002ff0b7819 */ /* 0x000fd6000001160b */
[----:B------:R-:W-:Y:S05]  /*2dd0*/  @P0 BRA `(.L_x_49) ;  /* 0xffffffd800e40947 */ /* 0x000fea000383ffff */
.L_x_40:
[----:B------:R-:W-:Y:S05]  /*2de0*/  BSYNC.RECONVERGENT B0 ;  /* 0x0000000000007941 */ /* 0x000fea0003800200 */
.L_x_39:
[----:B------:R-:W-:Y:S01]  /*2df0*/  VOTEU.ANY UR4, UPT, PT ;  /* 0x0000000000047886 */ /* 0x000fe200038e0100 */
[----:B01----:R-:W0:Y:S01]  /*2e00*/  S2R R4, SR_LANEID ;  /* 0x0000000000047919 */ /* 0x003e220000000000 */
[----:B------:R-:W-:Y:S02]  /*2e10*/  UFLO.U32 UR5, UR4 ;  /* 0x00000004000572bd */ /* 0x000fe400080e0000 */
[----:B------:R-:W-:Y:S01]  /*2e20*/  POPC R13, UR4 ;  /* 0x00000004000d7d09 */ /* 0x000fe20008000000 */
[----:B------:R-:W1:Y:S01]  /*2e30*/  LDCU UR4, c[0x0][0x394] ;  /* 0x00007280ff0477ac */ /* 0x000e620008000800 */
[----:B------:R-:W2:Y:S06]  /*2e40*/  LDC.64 R10, c[0x0][0x398] ;  /* 0x0000e600ff0a7b82 */ /* 0x000eac0000000a00 */
[----:B-1----:R-:W1:Y:S01]  /*2e50*/  I2F.U32.RP R12, UR4 ;  /* 0x00000004000c7d06 */ /* 0x002e620008209000 */
[----:B0-----:R-:W-:-:S07]  /*2e60*/  ISETP.EQ.U32.AND P0, PT, R4, UR5, PT ;  /* 0x0000000504007c0c */ /* 0x001fce000bf02070 */
[----:B-1----:R-:W0:Y:S01]  /*2e70*/  MUFU.RCP R12, R12 ;  /* 0x0000000c000c7308 */ /* 0x002e220000001000 */
[----:B------:R-:W-:-:S05]  /*2e80*/  SHF.R.U32.HI R4, RZ, 0x2, R3 ;  /* 0x00000002ff047819 */ /* 0x000fca0000011603 */
[----:B--2---:R1:W-:Y:S01]  /*2e90*/  @P0 REDG.E.ADD.STRONG.GPU desc[UR8][R10.64], R13 ;  /* 0x0000000d0a00098e */ /* 0x0043e2000c12e108 */
[----:B------:R-:W-:Y:S01]  /*2ea0*/  LOP3.LUT R4, R4, R3, RZ, 0x3c, !PT ;  /* 0x0000000304047212 */ /* 0x000fe200078e3cff */
[----:B------:R-:W-:Y:S01]  /*2eb0*/  IMAD.SHL.U32 R3, R5, 0x10, RZ ;  /* 0x0000001005037824 */ /* 0x000fe200078e00ff */
[----:B------:R-:W-:-:S03]  /*2ec0*/  ISETP.NE.U32.AND P1, PT, RZ, UR4, PT ;  /* 0x00000004ff007c0c */ /* 0x000fc6000bf25070 */
[----:B------:R-:W-:Y:S02]  /*2ed0*/  IMAD.SHL.U32 R6, R4, 0x2, RZ ;  /* 0x0000000204067824 */ /* 0x000fe400078e00ff */
[----:B0-----:R-:W-:-:S03]  /*2ee0*/  VIADD R7, R12, 0xffffffe ;  /* 0x0ffffffe0c077836 */ /* 0x001fc60000000000 */
[----:B------:R-:W-:-:S03]  /*2ef0*/  LOP3.LUT R6, R4, R6, R3, 0x96, !PT ;  /* 0x0000000604067212 */ /* 0x000fc600078e9603 */
[----:B------:R-:W0:Y:S01]  /*2f00*/  F2I.FTZ.U32.TRUNC.NTZ R7, R7 ;  /* 0x0000000700077305 */ /* 0x000e22000021f000 */
[----:B------:R-:W-:Y:S01]  /*2f10*/  LOP3.LUT R5, R6, R5, RZ, 0x3c, !PT ;  /* 0x0000000506057212 */ /* 0x000fe200078e3cff */
[----:B------:R-:W-:-:S03]  /*2f20*/  IMAD.MOV.U32 R6, RZ, RZ, RZ ;  /* 0x000000ffff067224 */ /* 0x000fc600078e00ff */
[----:B------:R-:W-:Y:S01]  /*2f30*/  IADD3 R5, PT, PT, R2, 0x587c5, R5 ;  /* 0x000587c502057810 */ /* 0x000fe20007ffe005 */
[----:B0-----:R-:W-:-:S04]  /*2f40*/  IMAD.MOV R15, RZ, RZ, -R7 ;  /* 0x000000ffff0f7224 */ /* 0x001fc800078e0a07 */
[----:B-1----:R-:W-:-:S04]  /*2f50*/  IMAD.MOV.U32 R10, RZ, RZ, R15 ;  /* 0x000000ffff0a7224 */ /* 0x002fc800078e000f */
[----:B------:R-:W-:-:S04]  /*2f60*/  IMAD R3, R10, UR4, RZ ;  /* 0x000000040a037c24 */ /* 0x000fc8000f8e02ff */
[----:B------:R-:W-:-:S06]  /*2f70*/  IMAD.HI.U32 R6, R7, R3, R6 ;  /* 0x0000000307067227 */ /* 0x000fcc00078e0006 */
[----:B------:R-:W-:-:S04]  /*2f80*/  IMAD.HI.U32 R6, R6, R5, RZ ;  /* 0x0000000506067227 */ /* 0x000fc800078e00ff */
[----:B------:R-:W-:-:S04]  /*2f90*/  IMAD.MOV R6, RZ, RZ, -R6 ;  /* 0x000000ffff067224 */ /* 0x000fc800078e0a06 */
[----:B------:R-:W-:-:S05]  /*2fa0*/  IMAD R5, R6, UR4, R5 ;  /* 0x0000000406057c24 */ /* 0x000fca000f8e0205 */
[----:B------:R-:W-:-:S13]  /*2fb0*/  ISETP.GE.U32.AND P0, PT, R5, UR4, PT ;  /* 0x0000000405007c0c */ /* 0x000fda000bf06070 */
[----:B------:R-:W-:-:S05]  /*2fc0*/  @P0 VIADD R5, R5, -UR4 ;  /* 0x8000000405050c36 */ /* 0x000fca0008000000 */
[----:B------:R-:W-:-:S13]  /*2fd0*/  ISETP.GE.U32.AND P0, PT, R5, UR4, PT ;  /* 0x0000000405007c0c */ /* 0x000fda000bf06070 */
[----:B------:R-:W-:Y:S01]  /*2fe0*/  @P0 VIADD R5, R5, -UR4 ;  /* 0x8000000405050c36 */ /* 0x000fe20008000000 */
[----:B------:R-:W-:Y:S02]  /*2ff0*/  @!P1 LOP3.LUT R5, RZ, UR4, RZ, 0x33, !PT ;  /* 0x00000004ff059c12 */ /* 0x000fe4000f8e33ff */
[----:B------:R-:W-:Y:S02]  /*3000*/  PLOP3.LUT P1, PT, PT, PT, PT, 0x80, 0x8 ;  /* 0x000000000008781c */ /* 0x000fe40003f2f070 */
[----:B------:R-:W-:Y:S01]  /*3010*/  PLOP3.LUT P0, PT, PT, PT, PT, 0x80, 0x8 ;  /* 0x000000000008781c */ /* 0x000fe20003f0f070 */
[----:B------:R-:W-:-:S05]  /*3020*/  VIADD R5, R5, 0x1 ;  /* 0x0000000105057836 */ /* 0x000fca0000000000 */
[----:B------:R-:W-:-:S05]  /*3030*/  IABS R3, R5 ;  /* 0x0000000500037213 */ /* 0x000fca0000000000 */
[----:B------:R0:W-:Y:S02]  /*3040*/  STS [R14], R3 ;  /* 0x000000030e007388 */ /* 0x0001e40000000800 */
.L_x_37:
[----:B------:R-:W-:Y:S05]  /*3050*/  WARPSYNC.ALL ;  /* 0x0000000000007948 */ /* 0x000fea0003800000 */
[----:B------:R-:W-:Y:S08]  /*3060*/  BAR.SYNC.DEFER_BLOCKING 0x0 ;  /* 0x0000000000007b1d */ /* 0x000ff00000010000 */
[----:B---3--:R-:W2:Y:S08]  /*3070*/  @!P1 LDC R7, c[0x0][0x38c] ;  /* 0x0000e300ff079b82 */ /* 0x008eb00000000800 */
[----:B0-----:R-:W0:Y:S01]  /*3080*/  @!P1 LDC.64 R2, c[0x0][0x380] ;  /* 0x0000e000ff029b82 */ /* 0x001e220000000a00 */
[----:B------:R-:W3:Y:S01]  /*3090*/  @!P1 LDS R5, [R14+-0x14] ;  /* 0xffffec000e059984 */ /* 0x000ee20000000800 */
[----:B--2---:R-:W-:-:S04]  /*30a0*/  @!P1 IMAD.IADD R7, R0, 0x1, -R7 ;  /* 0x0000000100079824 */ /* 0x004fc800078e0a07 */
[----:B0-----:R-:W-:-:S05]  /*30b0*/  @!P1 IMAD.WIDE R2, R7, 0x4, R2 ;  /* 0x0000000407029825 */ /* 0x001fca00078e0202 */
[----:B---3--:R0:W-:Y:S01]  /*30c0*/  @!P1 STG.E desc[UR8][R2.64], R5 ;  /* 0x0000000502009986 */ /* 0x0081e2000c101908 */
[----:B------:R-:W-:Y:S05]  /*30d0*/  @!P0 EXIT ;  /* 0x000000000000894d */ /* 0x000fea0003800000 */
[----:B0-----:R-:W0:Y:S04]  /*30e0*/  LDS R3, [R14] ;  /* 0x000000000e037984 */ /* 0x001e280000000800 */
[----:B0-----:R-:W-:Y:S01]  /*30f0*/  STG.E desc[UR8][R8.64], R3 ;  /* 0x0000000308007986 */ /* 0x001fe2000c101908 */
[----:B------:R-:W-:Y:S05]  /*3100*/  EXIT ;  /* 0x000000000000794d */ /* 0x000fea0003800000 */
.L_x_36:
[----:B------:R-:W2:Y:S02]  /*3110*/  LDG.E R2, desc[UR8][R8.64] ;  /* 0x0000000808027981 */ /* 0x000ea4000c1e1900 */
[----:B--2---:R-:W-:-:S13]  /*3120*/  ISETP.NE.AND P0, PT, R2, -0x1, PT ;  /* 0xffffffff0200780c */ /* 0x004fda0003f05270 */
[----:B------:R-:W-:Y:S05]  /*3130*/  @P0 EXIT ;  /* 0x000000000000094d */ /* 0x000fea0003800000 */
[----:B------:R-:W0:Y:S01]  /*3140*/  LDC.64 R4, c[0x0][0x380] ;  /* 0x0000e000ff047b82 */ /* 0x000e220000000a00 */
[----:B------:R-:W-:-:S04]  /*3150*/  IMAD.IADD R7, R0, 0x1, -R3 ;  /* 0x0000000100077824 */ /* 0x000fc800078e0a03 */
[----:B0-----:R-:W-:-:S05]  /*3160*/  IMAD.WIDE R4, R7, 0x4, R4 ;  /* 0x0000000407047825 */ /* 0x001fca00078e0204 */
[----:B------:R-:W2:Y:S01]  /*3170*/  LDG.E R7, desc[UR8][R4.64] ;  /* 0x0000000804077981 */ /* 0x000ea2000c1e1900 */
[----:B-1----:R-:W-:-:S04]  /*3180*/  IABS R15, R3 ;  /* 0x00000003000f7213 */ /* 0x002fc80000000000 */
[----:B------:R-:W0:Y:S08]  /*3190*/  I2F.RP R2, R15 ;  /* 0x0000000f00027306 */ /* 0x000e300000209400 */
[----:B0-----:R-:W0:Y:S02]  /*31a0*/  MUFU.RCP R2, R2 ;  /* 0x0000000200027308 */ /* 0x001e240000001000 */
[----:B0-----:R-:W-:-:S06]  /*31b0*/  VIADD R12, R2, 0xffffffe ;  /* 0x0ffffffe020c7836 */ /* 0x001fcc0000000000 */
[----:B------:R0:W1:Y:S02]  /*31c0*/  F2I.FTZ.U32.TRUNC.NTZ R13, R12 ;  /* 0x0000000c000d7305 */ /* 0x000064000021f000 */
[----:B0-----:R-:W-:Y:S02]  /*31d0*/  IMAD.MOV.U32 R12, RZ, RZ, RZ ;  /* 0x000000ffff0c7224 */ /* 0x001fe400078e00ff */
[----:B-1----:R-:W-:-:S04]  /*31e0*/  IMAD.MOV R6, RZ, RZ, -R13 ;  /* 0x000000ffff067224 */ /* 0x002fc800078e0a0d */
[----:B------:R-:W-:Y:S01]  /*31f0*/  IMAD R17, R6, R15, RZ ;  /* 0x0000000f06117224 */ /* 0x000fe200078e02ff */
[----:B------:R-:W-:-:S03]  /*3200*/  IABS R6, R0 ;  /* 0x0000000000067213 */ /* 0x000fc60000000000 */
[----:B------:R-:W-:-:S06]  /*3210*/  IMAD.HI.U32 R13, R13, R17, R12 ;  /* 0x000000110d0d7227 */ /* 0x000fcc00078e000c */
        /* <DEDUP_REMOVED lines=9> */
[----:B------:R-:W-:-:S07]  /*32b0*/  ISETP.GE.AND P2, PT, R2, RZ, PT ;  /* 0x000000ff0200720c */ /* 0x000fce0003f46270 */
[----:B------:R-:W-:-:S06]  /*32c0*/  @P0 VIADD R13, R13, 0x1 ;  /* 0x000000010d0d0836 */ /* 0x000fcc0000000000 */
[----:B------:R-:W-:Y:S01]  /*32d0*/  @!P2 IMAD.MOV R13, RZ, RZ, -R13 ;  /* 0x000000ffff0da224 */ /* 0x000fe200078e0a0d */
[----:B------:R-:W-:-:S04]  /*32e0*/  @!P1 LOP3.LUT R13, RZ, R3, RZ, 0x33, !PT ;  /* 0x00000003ff0d9212 */ /* 0x000fc800078e33ff */
[----:B------:R-:W-:-:S04]  /*32f0*/  ISETP.GT.AND P0, PT, R13, UR6, PT ;  /* 0x000000060d007c0c */ /* 0x000fc8000bf04270 */
[----:B------:R-:W-:-:S04]  /*3300*/  ISETP.LT.OR P0, PT, R13, 0x1, P0 ;  /* 0x000000010d00780c */ /* 0x000fc80000701670 */
[C---:B--2---:R-:W-:Y:S02]  /*3310*/  ISETP.EQ.OR P0, PT, R7.reuse, -0x1, P0 ;  /* 0xffffffff0700780c */ /* 0x044fe40000702670 */
[----:B------:R-:W-:-:S11]  /*3320*/  ISETP.NE.AND P1, PT, R7, -0x1, PT ;  /* 0xffffffff0700780c */ /* 0x000fd60003f25270 */
[----:B------:R-:W-:Y:S05]  /*3330*/  @P0 BRA `(.L_x_50) ;  /* 0x00000000002c0947 */ /* 0x000fea0003800000 */
[----:B------:R-:W0:Y:S01]  /*3340*/  S2R R0, SR_LANEID ;  /* 0x0000000000007919 */ /* 0x000e220000000000 */
[----:B------:R-:W1:Y:S01]  /*3350*/  LDC.64 R2, c[0x0][0x398] ;  /* 0x0000e600ff027b82 */ /* 0x000e620000000a00 */
[----:B------:R-:W-:Y:S01]  /*3360*/  VOTEU.ANY UR4, UPT, PT ;  /* 0x0000000000047886 */ /* 0x000fe200038e0100 */
[----:B------:R-:W-:Y:S01]  /*3370*/  IMAD.MOV.U32 R13, RZ, RZ, -0x1 ;  /* 0xffffffffff0d7424 */ /* 0x000fe200078e00ff */
[----:B------:R-:W-:Y:S02]  /*3380*/  UFLO.U32 UR5, UR4 ;  /* 0x00000004000572bd */ /* 0x000fe400080e0000 */
[----:B------:R-:W1:Y:S01]  /*3390*/  POPC R11, UR4 ;  /* 0x00000004000b7d09 */ /* 0x000e620008000000 */
[----:B------:R-:W-:Y:S04]  /*33a0*/  STG.E desc[UR8][R8.64], R7 ;  /* 0x0000000708007986 */ /* 0x000fe8000c101908 */
[----:B------:R-:W-:Y:S01]  /*33b0*/  STG.E desc[UR8][R4.64], R13 ;  /* 0x0000000d04007986 */ /* 0x000fe2000c101908 */
[----:B0-----:R-:W-:-:S13]  /*33c0*/  ISETP.EQ.U32.AND P0, PT, R0, UR5, PT ;  /* 0x0000000500007c0c */ /* 0x001fda000bf02070 */
[----:B-1----:R-:W-:Y:S01]  /*33d0*/  @P0 REDG.E.ADD.STRONG.GPU desc[UR8][R2.64], R11 ;  /* 0x0000000b0200098e */ /* 0x002fe2000c12e108 */
[----:B------:R-:W-:Y:S05]  /*33e0*/  EXIT ;  /* 0x000000000000794d */ /* 0x000fea0003800000 */
.L_x_50:
[----:B------:R-:W-:Y:S05]  /*33f0*/  @!P1 EXIT ;  /* 0x000000000000994d */ /* 0x000fea0003800000 */
        /* <DEDUP_REMOVED lines=15> */
[----:B------:R0:W-:Y:S04]  /*34f0*/  STL.64 [R1+0x30], R2 ;  /* 0x0000300201007387 */ /* 0x0001e80000100a00 */
[----:B------:R0:W-:Y:S01]  /*3500*/  STL.64 [R1+0x40], R4 ;  /* 0x0000400401007387 */ /* 0x0001e20000100a00 */
[----:B------:R-:W-:Y:S05]  /*3510*/  @!P0 BRA `(.L_x_52) ;  /* 0x00000024002c8947 */ /* 0x000fea0003800000 */
[----:B------:R-:W-:Y:S02]  /*3520*/  VIADD R14, R1, 0x30 ;  /* 0x00000030010e7836 */ /* 0x000fe40000000000 */
[----:B------:R-:W-:-:S07]  /*3530*/  IMAD.MOV.U32 R10, RZ, RZ, RZ ;  /* 0x000000ffff0a7224 */ /* 0x000fce00078e00ff */
.L_x_61:
[----:B------:R-:W-:Y:S01]  /*3540*/  LOP3.LUT R22, R0, 0x3, RZ, 0xc0, !PT ;  /* 0x0000000300167812 */ /* 0x000fe200078ec0ff */
[----:B------:R-:W-:Y:S03]  /*3550*/  BSSY.RECONVERGENT B1, `(.L_x_53) ;  /* 0x0000241000017945 */ /* 0x000fe60003800200 */
[----:B------:R-:W-:-:S04]  /*3560*/  ISETP.NE.U32.AND P0, PT, R22, RZ, PT ;  /* 0x000000ff1600720c */ /* 0x000fc80003f05070 */
[----:B------:R-:W-:-:S13]  /*3570*/  ISETP.NE.AND.EX P0, PT, RZ, RZ, PT, P0 ;  /* 0x000000ffff00720c */ /* 0x000fda0003f05300 */
[----:B-12---:R-:W-:Y:S05]  /*3580*/  @!P0 BRA `(.L_x_54) ;  /* 0x0000002000f48947 */ /* 0x006fea0003800000 */
[----:B------:R-:W1:Y:S01]  /*3590*/  LDC.64 R12, c[0x4][RZ] ;  /* 0x01000000ff0c7b82 */ /* 0x000e620000000a00 */
[----:B------:R-:W-:Y:S01]  /*35a0*/  IMAD.MOV.U32 R15, RZ, RZ, RZ ;  /* 0x000000ffff0f7224 */ /* 0x000fe200078e00ff */
[----:B0-----:R-:W-:Y:S02]  /*35b0*/  CS2R R4, SRZ ;  /* 0x0000000000047805 */ /* 0x001fe4000001ff00 */
[----:B------:R-:W-:Y:S01]  /*35c0*/  CS2R R6, SRZ ;  /* 0x0000000000067805 */ /* 0x000fe2000001ff00 */
[----:B------:R-:W-:Y:S02]  /*35d0*/  IMAD.MOV.U32 R3, RZ, RZ, RZ ;  /* 0x000000ffff037224 */ /* 0x000fe400078e00ff */
[----:B-1----:R-:W-:-:S07]  /*35e0*/  IMAD.WIDE.U32 R12, R10, 0xc80, R12 ;  /* 0x00000c800a0c7825 */ /* 0x002fce00078e000c */
.L_x_56:
[----:B------:R-:W-:-:S06]  /*35f0*/  IMAD R18, R15, 0x4, R14 ;  /* 0x000000040f127824 */ /* 0x000fcc00078e020e */
[----:B------:R-:W5:Y:S01]  /*3600*/  LDL R18, [R18+0x4] ;  /* 0x0000040012127983 */ /* 0x000f620000100800 */
[----:B------:R-:W-:Y:S01]  /*3610*/  IMAD.SHL.U32 R19, R15, 0x20, RZ ;  /* 0x000000200f137824 */ /* 0x000fe200078e00ff */
[----:B------:R-:W-:-:S06]  /*3620*/  UMOV UR4, URZ ;  /* 0x000000ff00047c82 */ /* 0x000fcc0008000000 */
.L_x_55:
        /* <DEDUP_REMOVED lines=10> */
[----:B------:R-:W4:Y:S04]  /*36d0*/  @!P0 LDG.E R20, desc[UR8][R16.64] ;  /* 0x0000000810148981 */ /* 0x000f28000c1e1900 */
[----:B------:R-:W4:Y:S04]  /*36e0*/  @P3 LDG.E R21, desc[UR8][R16.64+0x4c] ;  /* 0x00004c0810153981 */ /* 0x000f28000c1e1900 */
[----:B------:R-:W4:Y:S04]  /*36f0*/  @!P0 LDG.E R25, desc[UR8][R16.64+0xc] ;  /* 0x00000c0810198981 */ /* 0x000f28000c1e1900 */
[----:B------:R-:W4:Y:S01]  /*3700*/  @P4 LDG.E R27, desc[UR8][R16.64+0x54] ;  /* 0x00005408101b4981 */ /* 0x000f22000c1e1900 */
[----:B--2---:R-:W-:-:S03]  /*3710*/  @!P0 LOP3.LUT R5, R5, R24, RZ, 0x3c, !PT ;  /* 0x0000001805058212 */ /* 0x004fc600078e3cff */
[----:B------:R-:W2:Y:S01]  /*3720*/  @P4 LDG.E R24, desc[UR8][R16.64+0x60] ;  /* 0x0000600810184981 */ /* 0x000ea2000c1e1900 */
[----:B---3--:R-:W-:-:S03]  /*3730*/  @P1 LOP3.LUT R5, R5, R26, RZ, 0x3c, !PT ;  /* 0x0000001a05051212 */ /* 0x008fc600078e3cff */
[----:B------:R-:W3:Y:S01]  /*3740*/  @P5 LDG.E R26, desc[UR8][R16.64+0x74] ;  /* 0x00007408101a5981 */ /* 0x000ee2000c1e1900 */
[----:B----4-:R-:W-:Y:S02]  /*3750*/  @P2 LOP3.LUT R5, R5, R28, RZ, 0x3c, !PT ;  /* 0x0000001c05052212 */ /* 0x010fe400078e3cff */
[----:B------:R-:W-:Y:S02]  /*3760*/  @!P0 LOP3.LUT R3, R3, R20, RZ, 0x3c, !PT ;  /* 0x0000001403038212 */ /* 0x000fe400078e3cff */
[----:B------:R-:W4:Y:S01]  /*3770*/  @!P0 LDG.E R20, desc[UR8][R16.64+0x8] ;  /* 0x0000080810148981 */ /* 0x000f22000c1e1900 */
[----:B------:R-:W-:-:S03]  /*3780*/  @P3 LOP3.LUT R5, R5, R21, RZ, 0x3c, !PT ;  /* 0x0000001505053212 */ /* 0x000fc600078e3cff */
[----:B------:R-:W3:Y:S01]  /*3790*/  @!P0 LDG.E R21, desc[UR8][R16.64+0x4] ;  /* 0x0000040810158981 */ /* 0x000ee2000c1e1900 */
[----:B------:R-:W-:-:S03]  /*37a0*/  @!P0 LOP3.LUT R4, R4, R25, RZ, 0x3c, !PT ;  /* 0x0000001904048212 */ /* 0x000fc600078e3cff */
[----:B------:R-:W3:Y:S01]  /*37b0*/  @P1 LDG.E R25, desc[UR8][R16.64+0x20] ;  /* 0x0000200810191981 */ /* 0x000ee2000c1e1900 */
[----:B--2---:R-:W-:-:S03]  /*37c0*/  @P4 LOP3.LUT R5, R5, R24, RZ, 0x3c, !PT ;  /* 0x0000001805054212 */ /* 0x004fc600078e3cff */
[----:B------:R-:W2:Y:S01]  /*37d0*/  @P1 LDG.E R24, desc[UR8][R16.64+0x1c] ;  /* 0x00001c0810181981 */ /* 0x000ea2000c1e1900 */
[----:B----4-:R-:W-:-:S03]  /*37e0*/  @!P0 LOP3.LUT R7, R7, R20, RZ, 0x3c, !PT ;  /* 0x0000001407078212 */ /* 0x010fc600078e3cff */
[----:B------:R-:W4:Y:S01]  /*37f0*/  @P1 LDG.E R20, desc[UR8][R16.64+0x14] ;  /* 0x0000140810141981 */ /* 0x000f22000c1e1900 */
[----:B---3--:R-:W-:-:S03]  /*3800*/  @!P0 LOP3.LUT R6, R6, R21, RZ, 0x3c, !PT ;  /* 0x0000001506068212 */ /* 0x008fc600078e3cff */
[----:B------:R-:W3:Y:S01]  /*3810*/  @P1 LDG.E R21, desc[UR8][R16.64+0x18] ;  /* 0x0000180810151981 */ /* 0x000ee2000c1e1900 */
[----:B------:R-:W-:-:S03]  /*3820*/  @P5 LOP3.LUT R5, R5, R26, RZ, 0x3c, !PT ;  /* 0x0000001a05055212 */ /* 0x000fc600078e3cff */
[----:B------:R-:W3:Y:S01]  /*3830*/  @P6 LDG.E R26, desc[UR8][R16.64+0x88] ;  /* 0x00008808101a6981 */ /* 0x000ee2000c1e1900 */
[----:B------:R-:W-:-:S03]  /*3840*/  @P1 LOP3.LUT R4, R4, R25, RZ, 0x3c, !PT ;  /* 0x0000001904041212 */ /* 0x000fc600078e3cff */
[----:B------:R-:W3:Y:S01]  /*3850*/  @P2 LDG.E R25, desc[UR8][R16.64+0x34] ;  /* 0x0000340810192981 */ /* 0x000ee2000c1e1900 */
[----:B--2---:R-:W-:-:S03]  /*3860*/  @P1 LOP3.LUT R7, R7, R24, RZ, 0x3c, !PT ;  /* 0x0000001807071212 */ /* 0x004fc600078e3cff */
[----:B------:R-:W2:Y:S01]  /*3870*/  @P2 LDG.E R24, desc[UR8][R16.64+0x30] ;  /* 0x0000300810182981 */ /* 0x000ea2000c1e1900 */
[----:B----4-:R-:W-:-:S03]  /*3880*/  @P1 LOP3.LUT R3, R3, R20, RZ, 0x3c, !PT ;  /* 0x0000001403031212 */ /* 0x010fc600078e3cff */
[----:B------:R-:W4:Y:S01]  /*3890*/  @P2 LDG.E R20, desc[UR8][R16.64+0x28] ;  /* 0x0000280810142981 */ /* 0x000f22000c1e1900 */
[----:B---3--:R-:W-:-:S03]  /*38a0*/  @P1 LOP3.LUT R6, R6, R21, RZ, 0x3c, !PT ;  /* 0x0000001506061212 */ /* 0x008fc600078e3cff */
        /* <DEDUP_REMOVED lines=21> */
[----:B------:R-:W-:Y:S02]  /*3a00*/  @P4 LOP3.LUT R6, R6, R27, RZ, 0x3c, !PT ;  /* 0x0000001b06064212 */ /* 0x000fe400078e3cff */
[----:B------:R-:W-:Y:S01]  /*3a10*/  LOP3.LUT P0, RZ, R23, 0x80, RZ, 0xc0, !PT ;  /* 0x0000008017ff7812 */ /* 0x000fe2000780c0ff */
        /* <DEDUP_REMOVED lines=20> */
[----:B------:R-:W-:Y:S02]  /*3b60*/  @P0 LOP3.LUT R5, R5, R26, RZ, 0x3c, !PT ;  /* 0x0000001a05050212 */ /* 0x000fe400078e3cff */
[----:B------:R-:W-:Y:S02]  /*3b70*/  @P0 LOP3.LUT R4, R4, R25, RZ, 0x3c, !PT ;  /* 0x0000001904040212 */ /* 0x000fe400078e3cff */
[----:B--2---:R-:W-:Y:S02]  /*3b80*/  @P0 LOP3.LUT R7, R7, R24, RZ, 0x3c, !PT ;  /* 0x0000001807070212 */ /* 0x004fe400078e3cff */
[----:B----4-:R-:W-:Y:S02]  /*3b90*/  @P0 LOP3.LUT R3, R3, R20, RZ, 0x3c, !PT ;  /* 0x0000001403030212 */ /* 0x010fe400078e3cff */
[----:B---3--:R-:W-:-:S02]  /*3ba0*/  @P0 LOP3.LUT R6, R6, R21, RZ, 0x3c, !PT ;  /* 0x0000001506060212 */ /* 0x008fc400078e3cff */
        /* <DEDUP_REMOVED lines=25> */
[----:B------:R-:W-:-:S03]  /*3d40*/  LOP3.LUT P0, RZ, R23, 0x8000, RZ, 0xc0, !PT ;  /* 0x0000800017ff7812 */ /* 0x000fc6000780c0ff */
        /* <DEDUP_REMOVED lines=36> */
[----:B------:R-:W-:Y:S01]  /*3f90*/  @P6 LOP3.LUT R5, R5, R28, RZ, 0x3c, !PT ;  /* 0x0000001c05056212 */ /* 0x000fe200078e3cff */
[----:B------:R-:W3:Y:S01]  /*3fa0*/  @P0 LDG.E R23, desc[UR8][R16.64+0x130] ;  /* 0x0001300810170981 */ /* 0x000ee2000c1e1900 */
[----:B------:R-:W-:-:S03]  /*3fb0*/  @P5 LOP3.LUT R3, R3, R20, RZ, 0x3c, !PT ;  /* 0x0000001403035212 */ /* 0x000fc600078e3cff */
[----:B------:R-:W3:Y:S01]  /*3fc0*/  @P6 LDG.E R20, desc[UR8][R16.64+0x120] ;  /* 0x0001200810146981 */ /* 0x000ee2000c1e1900 */
[----:B------:R-:W-:-:S03]  /*3fd0*/  @P6 LOP3.LUT R6, R6, R25, RZ, 0x3c, !PT ;  /* 0x0000001906066212 */ /* 0x000fc600078e3cff */
[----:B------:R-:W3:Y:S04]  /*3fe0*/  @P0 LDG.E R28, desc[UR8][R16.64+0x13c] ;  /* 0x00013c08101c0981 */ /* 0x000ee8000c1e1900 */
[----:B------:R-:W3:Y:S01]  /*3ff0*/  @P0 LDG.E R25, desc[UR8][R16.64+0x138] ;  /* 0x0001380810190981 */ /* 0x000ee2000c1e1900 */
[----:B--2---:R-:W-:-:S03]  /*4000*/  @P6 LOP3.LUT R3, R3, R26, RZ, 0x3c, !PT ;  /* 0x0000001a03036212 */ /* 0x004fc600078e3cff */
[----:B------:R-:W2:Y:S01]  /*4010*/  @P0 LDG.E R26, desc[UR8][R16.64+0x134] ;  /* 0x00013408101a0981 */ /* 0x000ea2000c1e1900 */
[----:B----4-:R-:W-:-:S03]  /*4020*/  @P5 LOP3.LUT R4, R4, R21, RZ, 0x3c, !PT ;  /* 0x0000001504045212 */ /* 0x010fc600078e3cff */
[----:B------:R-:W4:Y:S01]  /*4030*/  @P6 LDG.E R21, desc[UR8][R16.64+0x124] ;  /* 0x0001240810156981 */ /* 0x000f22000c1e1900 */
[----:B---3--:R-:W-:-:S03]  /*4040*/  @P5 LOP3.LUT R7, R7, R24, RZ, 0x3c, !PT ;  /* 0x0000001807075212 */ /* 0x008fc600078e3cff */
[----:B------:R-:W3:Y:S01]  /*4050*/  @P0 LDG.E R24, desc[UR8][R16.64+0x12c] ;  /* 0x00012c0810180981 */ /* 0x000ee2000c1e1900 */
[----:B------:R-:W-:-:S04]  /*4060*/  UIADD3 UR4, UPT, UPT, UR4, 0x10, URZ ;  /* 0x0000001004047890 */ /* 0x000fc8000fffe0ff */
[----:B------:R-:W-:Y:S01]  /*4070*/  UISETP.NE.AND UP0, UPT, UR4, 0x20, UPT ;  /* 0x000000200400788c */ /* 0x000fe2000bf05270 */
[----:B------:R-:W-:Y:S02]  /*4080*/  @P6 LOP3.LUT R7, R7, R20, RZ, 0x3c, !PT ;  /* 0x0000001407076212 */ /* 0x000fe400078e3cff */
[----:B------:R-:W-:Y:S02]  /*4090*/  @P0 LOP3.LUT R6, R6, R23, RZ, 0x3c, !PT ;  /* 0x0000001706060212 */ /* 0x000fe400078e3cff */
[----:B------:R-:W-:Y:S02]  /*40a0*/  @P0 LOP3.LUT R5, R5, R28, RZ, 0x3c, !PT ;  /* 0x0000001c05050212 */ /* 0x000fe400078e3cff */
[----:B--2---:R-:W-:Y:S02]  /*40b0*/  @P0 LOP3.LUT R7, R7, R26, RZ, 0x3c, !PT ;  /* 0x0000001a07070212 */ /* 0x004fe400078e3cff */
[----:B----4-:R-:W-:Y:S02]  /*40c0*/  @P6 LOP3.LUT R4, R4, R21, RZ, 0x3c, !PT ;  /* 0x0000001504046212 */ /* 0x010fe400078e3cff */
[----:B---3--:R-:W-:-:S02]  /*40d0*/  @P0 LOP3.LUT R3, R3, R24, RZ, 0x3c, !PT ;  /* 0x0000001803030212 */ /* 0x008fc400078e3cff */
[----:B------:R-:W-:Y:S01]  /*40e0*/  @P0 LOP3.LUT R4, R4, R25, RZ, 0x3c, !PT ;  /* 0x0000001904040212 */ /* 0x000fe200078e3cff */
[----:B------:R-:W-:Y:S06]  /*40f0*/  BRA.U UP0, `(.L_x_55) ;  /* 0xfffffff5004c7547 */ /* 0x000fec000b83ffff */
[----:B------:R-:W-:-:S05]  /*4100*/  VIADD R15, R15, 0x1 ;  /* 0x000000010f0f7836 */ /* 0x000fca0000000000 */
[----:B------:R-:W-:-:S13]  /*4110*/  ISETP.NE.AND P0, PT, R15, 0x5, PT ;  /* 0x000000050f00780c */ /* 0x000fda0003f05270 */
[----:B------:R-:W-:Y:S05]  /*4120*/  @P0 BRA `(.L_x_56) ;  /* 0xfffffff400300947 */ /* 0x000fea000383ffff */
[----:B------:R1:W-:Y:S01]  /*4130*/  STL.64 [R1+0x38], R6 ;  /* 0x0000380601007387 */ /* 0x0003e20000100a00 */
[----:B------:R-:W-:-:S03]  /*4140*/  ISETP.NE.U32.AND P0, PT, R22, 0x1, PT ;  /* 0x000000011600780c */ /* 0x000fc60003f05070 */
[----:B------:R1:W-:Y:S01]  /*4150*/  STL.64 [R1+0x40], R4 ;  /* 0x0000400401007387 */ /* 0x0003e20000100a00 */
[----:B------:R-:W-:-:S03]  /*4160*/  ISETP.NE.AND.EX P0, PT, RZ, RZ, PT, P0 ;  /* 0x000000ffff00720c */ /* 0x000fc60003f05300 */
[----:B------:R1:W-:Y:S10]  /*4170*/  STL [R1+0x34], R3 ;  /* 0x0000340301007387 */ /* 0x0003f40000100800 */
[----:B-1----:R-:W-:Y:S05]  /*4180*/  @!P0 BRA `(.L_x_54) ;  /* 0x0000001400f48947 */ /* 0x002fea0003800000 */
[----:B------:R-:W-:Y:S01]  /*4190*/  UMOV UR4, URZ ;  /* 0x000000ff00047c82 */ /* 0x000fe20008000000 */
[----:B------:R-:W-:Y:S01]  /*41a0*/  IMAD.MOV.U32 R15, RZ, RZ, RZ ;  /* 0x000000ffff0f7224 */ /* 0x000fe200078e00ff */
[----:B------:R-:W-:Y:S01]  /*41b0*/  CS2R R6, SRZ ;  /* 0x0000000000067805 */ /* 0x000fe2000001ff00 */
[----:B------:R-:W-:Y:S02]  /*41c0*/  IMAD.MOV.U32 R4, RZ, RZ, RZ ;  /* 0x000000ffff047224 */ /* 0x000fe400078e00ff */
[----:B------:R-:W-:Y:S02]  /*41d0*/  IMAD.MOV.U32 R3, RZ, RZ, RZ ;  /* 0x000000ffff037224 */ /* 0x000fe400078e00ff */
[----:B------:R-:W-:-:S07]  /*41e0*/  IMAD.U32 R5, RZ, RZ, UR4 ;  /* 0x00000004ff057e24 */ /* 0x000fce000f8e00ff */
.L_x_58:
[----:B------:R-:W-:-:S06]  /*41f0*/  IMAD R18, R15, 0x4, R14 ;  /* 0x000000040f127824 */ /* 0x000fcc00078e020e */
[----:B------:R-:W5:Y:S01]  /*4200*/  LDL R18, [R18+0x4] ;  /* 0x0000040012127983 */ /* 0x000f620000100800 */
[----:B------:R-:W-:Y:S01]  /*4210*/  IMAD.SHL.U32 R19, R15, 0x20, RZ ;  /* 0x000000200f137824 */ /* 0x000fe200078e00ff */
[----:B------:R-:W-:-:S06]  /*4220*/  UMOV UR4, URZ ;  /* 0x000000ff00047c82 */ /* 0x000fcc0008000000 */
.L_x_57:
        /* <DEDUP_REMOVED lines=178> */
[----:B------:R1:W-:Y:S01]  /*4d50*/  STL [R1+0x34], R3 ;  /* 0x0000340301007387 */ /* 0x0003e20000100800 */
[----:B------:R-:W-:-:S03]  /*4d60*/  ISETP.NE.AND.EX P0, PT, RZ, RZ, PT, P0 ;  /* 0x000000ffff00720c */ /* 0x000fc60003f05300 */
[----:B------:R1:W-:Y:S10]  /*4d70*/  STL.64 [R1+0x40], R4 ;  /* 0x0000400401007387 */ /* 0x0003f40000100a00 */
[----:B------:R-:W-:Y:S05]  /*4d80*/  @P0 BRA `(.L_x_54) ;  /* 0x0000000800f40947 */ /* 0x000fea0003800000 */
[----:B------:R-:W-:Y:S01]  /*4d90*/  UMOV UR4, URZ ;  /* 0x000000ff00047c82 */ /* 0x000fe20008000000 */
[----:B------:R-:W-:Y:S01]  /*4da0*/  IMAD.MOV.U32 R15, RZ, RZ, RZ ;  /* 0x000000ffff0f7224 */ /* 0x000fe200078e00ff */
[----:B-1----:R-:W-:Y:S01]  /*4db0*/  CS2R R6, SRZ ;  /* 0x0000000000067805 */ /* 0x002fe2000001ff00 */
[----:B------:R-:W-:Y:S02]  /*4dc0*/  IMAD.MOV.U32 R4, RZ, RZ, RZ ;  /* 0x000000ffff047224 */ /* 0x000fe400078e00ff */
[----:B------:R-:W-:Y:S02]  /*4dd0*/  IMAD.MOV.U32 R3, RZ, RZ, RZ ;  /* 0x000000ffff037224 */ /* 0x000fe400078e00ff */
[----:B------:R-:W-:-:S07]  /*4de0*/  IMAD.U32 R5, RZ, RZ, UR4 ;  /* 0x00000004ff057e24 */ /* 0x000fce000f8e00ff */
.L_x_60:
[----:B------:R-:W-:-:S06]  /*4df0*/  IMAD R18, R15, 0x4, R14 ;  /* 0x000000040f127824 */ /* 0x000fcc00078e020e */
[----:B------:R-:W5:Y:S01]  /*4e00*/  LDL R18, [R18+0x4] ;  /* 0x0000040012127983 */ /* 0x000f620000100800 */
[----:B------:R-:W-:Y:S01]  /*4e10*/  IMAD.SHL.U32 R19, R15, 0x20, RZ ;  /* 0x000000200f137824 */ /* 0x000fe200078e00ff */
[----:B------:R-:W-:-:S06]  /*4e20*/  UMOV UR4, URZ ;  /* 0x000000ff00047c82 */ /* 0x000fcc0008000000 */
.L_x_59:
        /* <DEDUP_REMOVED lines=113> */
[----:B---3--:R-:W-:Y:S02]  /*5540*/  @P0 LOP3.LUT R6, R6, R21, RZ, 0x3c, !PT ;  /* 0x0000001506060212 */ /* 0x008fe400078e3cff */
[----:B------:R-:W-:Y:S01]  /*5550*/  LOP3.LUT P0, RZ, R24, 0x8000, RZ, 0xc0, !PT ;  /* 0x0000800018ff7812 */ /* 0x000fe2000780c0ff */
[----:B------:R-:W3:Y:S04]  /*5560*/  @P1 LDG.E R21, desc[UR8][R16.64+0xb8] ;  /* 0x0000b80810151981 */ /* 0x000ee8000c1e1900 */
[----:B------:R-:W2:Y:S01]  /*5570*/  @P1 LDG.E R24, desc[UR8][R16.64+0xbc] ;  /* 0x0000bc0810181981 */ /* 0x000ea2000c1e1900 */
[----:B------:R-:W-:-:S04]  /*5580*/  @P5 LOP3.LUT R5, R5, R28, RZ, 0x3c, !PT ;  /* 0x0000001c05055212 */ /* 0x000fc800078e3cff */
[----:B------:R-:W-:Y:S02]  /*5590*/  @P6 LOP3.LUT R5, R5, R20, RZ, 0x3c, !PT ;  /* 0x0000001405056212 */ /* 0x000fe400078e3cff */
[----:B------:R-:W2:Y:S01]  /*55a0*/  @P2 LDG.E R20, desc[UR8][R16.64+0xd0] ;  /* 0x0000d00810142981 */ /* 0x000ea2000c1e1900 */
[----:B------:R-:W-:-:S03]  /*55b0*/  @P1 LOP3.LUT R4, R4, R23, RZ, 0x3c, !PT ;  /* 0x0000001704041212 */ /* 0x000fc600078e3cff */
[----:B------:R-:W2:Y:S01]  /*55c0*/  @P2 LDG.E R23, desc[UR8][R16.64+0xd4] ;  /* 0x0000d40810172981 */ /* 0x000ea2000c1e1900 */
[----:B----4-:R-:W-:-:S03]  /*55d0*/  @P1 LOP3.LUT R3, R3, R22, RZ, 0x3c, !PT ;  /* 0x0000001603031212 */ /* 0x010fc600078e3cff */
[----:B------:R-:W4:Y:S01]  /*55e0*/  @P3 LDG.E R22, desc[UR8][R16.64+0xdc] ;  /* 0x0000dc0810163981 */ /* 0x000f22000c1e1900 */
[----:B---3--:R-:W-:Y:S02]  /*55f0*/  @P1 LOP3.LUT R6, R6, R21, RZ, 0x3c, !PT ;  /* 0x0000001506061212 */ /* 0x008fe400078e3cff */
[----:B--2---:R-:W-:Y:S01]  /*5600*/  @P1 LOP3.LUT R7, R7, R24, RZ, 0x3c, !PT ;  /* 0x0000001807071212 */ /* 0x004fe200078e3cff */
[----:B------:R-:W2:Y:S01]  /*5610*/  @P4 LDG.E R21, desc[UR8][R16.64+0xf4] ;  /* 0x0000f40810154981 */ /* 0x000ea2000c1e1900 */
[----:B------:R-:W-:-:S03]  /*5620*/  @P2 LOP3.LUT R3, R3, R26, RZ, 0x3c, !PT ;  /* 0x0000001a03032212 */ /* 0x000fc600078e3cff */
[----:B------:R-:W3:Y:S01]  /*5630*/  @P3 LDG.E R24, desc[UR8][R16.64+0xe4] ;  /* 0x0000e40810183981 */ /* 0x000ee2000c1e1900 */
[----:B------:R-:W-:-:S03]  /*5640*/  @P2 LOP3.LUT R6, R6, R25, RZ, 0x3c, !PT ;  /* 0x0000001906062212 */ /* 0x000fc600078e3cff */
[----:B------:R-:W2:Y:S04]  /*5650*/  @P3 LDG.E R25, desc[UR8][R16.64+0xe0] ;  /* 0x0000e00810193981 */ /* 0x000ea8000c1e1900 */
[----:B------:R-:W2:Y:S01]  /*5660*/  @P4 LDG.E R26, desc[UR8][R16.64+0xf0] ;  /* 0x0000f008101a4981 */ /* 0x000ea2000c1e1900 */
[----:B------:R-:W-:Y:S02]  /*5670*/  @P2 LOP3.LUT R7, R7, R20, RZ, 0x3c, !PT ;  /* 0x0000001407072212 */ /* 0x000fe400078e3cff */
[----:B------:R-:W-:Y:S01]  /*5680*/  @P2 LOP3.LUT R4, R4, R23, RZ, 0x3c, !PT ;  /* 0x0000001704042212 */ /* 0x000fe200078e3cff */
[----:B------:R-:W2:Y:S04]  /*5690*/  @P6 LDG.E R20, desc[UR8][R16.64+0x118] ;  /* 0x0001180810146981 */ /* 0x000ea8000c1e1900 */
[----:B------:R-:W2:Y:S01]  /*56a0*/  @P4 LDG.E R23, desc[UR8][R16.64+0xfc] ;  /* 0x0000fc0810174981 */ /* 0x000ea2000c1e1900 */
[----:B------:R-:W-:-:S03]  /*56b0*/  @P3 LOP3.LUT R4, R4, R27, RZ, 0x3c, !PT ;  /* 0x0000001b04043212 */ /* 0x000fc600078e3cff */
[----:B------:R-:W2:Y:S01]  /*56c0*/  @P5 LDG.E R27, desc[UR8][R16.64+0x110] ;  /* 0x00011008101b5981 */ /* 0x000ea2000c1e1900 */
[----:B----4-:R-:W-:-:S03]  /*56d0*/  @P3 LOP3.LUT R3, R3, R22, RZ, 0x3c, !PT ;  /* 0x0000001603033212 */ /* 0x010fc600078e3cff */
[----:B------:R-:W4:Y:S01]  /*56e0*/  @P4 LDG.E R22, desc[UR8][R16.64+0xf8] ;  /* 0x0000f80810164981 */ /* 0x000f22000c1e1900 */
[----:B---3--:R-:W-:-:S03]  /*56f0*/  @P3 LOP3.LUT R7, R7, R24, RZ, 0x3c, !PT ;  /* 0x0000001807073212 */ /* 0x008fc600078e3cff */
[----:B------:R-:W3:Y:S01]  /*5700*/  @P5 LDG.E R24, desc[UR8][R16.64+0x104] ;  /* 0x0001040810185981 */ /* 0x000ee2000c1e1900 */
        /* <DEDUP_REMOVED lines=8> */
[----:B------:R-:W-:-:S03]  /*5790*/  @P5 LOP3.LUT R4, R4, R27, RZ, 0x3c, !PT ;  /* 0x0000001b04045212 */ /* 0x000fc600078e3cff */
[----:B------:R-:W2:Y:S01]  /*57a0*/  @P0 LDG.E R27, desc[UR8][R16.64+0x138] ;  /* 0x00013808101b0981 */ /* 0x000ea2000c1e1900 */
[----:B----4-:R-:W-:-:S03]  /*57b0*/  @P4 LOP3.LUT R7, R7, R22, RZ, 0x3c, !PT ;  /* 0x0000001607074212 */ /* 0x010fc600078e3cff */
[----:B------:R-:W4:Y:S01]  /*57c0*/  @P6 LDG.E R22, desc[UR8][R16.64+0x120] ;  /* 0x0001200810166981 */ /* 0x000f22000c1e1900 */
[----:B---3--:R-:W-:-:S03]  /*57d0*/  @P5 LOP3.LUT R3, R3, R24, RZ, 0x3c, !PT ;  /* 0x0000001803035212 */ /* 0x008fc600078e3cff */
[----:B------:R-:W3:Y:S01]  /*57e0*/  @P0 LDG.E R24, desc[UR8][R16.64+0x12c] ;  /* 0x00012c0810180981 */ /* 0x000ee2000c1e1900 */
[----:B--2---:R-:W-:Y:S02]  /*57f0*/  @P5 LOP3.LUT R6, R6, R25, RZ, 0x3c, !PT ;  /* 0x0000001906065212 */ /* 0x004fe400078e3cff */
[----:B------:R-:W-:Y:S01]  /*5800*/  @P6 LOP3.LUT R3, R3, R20, RZ, 0x3c, !PT ;  /* 0x0000001403036212 */ /* 0x000fe200078e3cff */
[----:B------:R-:W2:Y:S01]  /*5810*/  @P0 LDG.E R25, desc[UR8][R16.64+0x130] ;  /* 0x0001300810190981 */ /* 0x000ea2000c1e1900 */
[----:B------:R-:W-:-:S03]  /*5820*/  @P5 LOP3.LUT R7, R7, R26, RZ, 0x3c, !PT ;  /* 0x0000001a07075212 */ /* 0x000fc600078e3cff */
[----:B------:R-:W2:Y:S04]  /*5830*/  @P0 LDG.E R20, desc[UR8][R16.64+0x134] ;  /* 0x0001340810140981 */ /* 0x000ea8000c1e1900 */
[----:B------:R-:W2:Y:S01]  /*5840*/  @P0 LDG.E R26, desc[UR8][R16.64+0x13c] ;  /* 0x00013c08101a0981 */ /* 0x000ea2000c1e1900 */
[----:B------:R-:W-:-:S04]  /*5850*/  UIADD3 UR4, UPT, UPT, UR4, 0x10, URZ ;  /* 0x0000001004047890 */ /* 0x000fc8000fffe0ff */
[----:B------:R-:W-:Y:S01]  /*5860*/  UISETP.NE.AND UP0, UPT, UR4, 0x20, UPT ;  /* 0x000000200400788c */ /* 0x000fe2000bf05270 */
[----:B------:R-:W-:Y:S02]  /*5870*/  @P6 LOP3.LUT R6, R6, R21, RZ, 0x3c, !PT ;  /* 0x0000001506066212 */ /* 0x000fe400078e3cff */
[----:B------:R-:W-:-:S04]  /*5880*/  @P6 LOP3.LUT R4, R4, R23, RZ, 0x3c, !PT ;  /* 0x0000001704046212 */ /* 0x000fc800078e3cff */
[----:B------:R-:W-:Y:S02]  /*5890*/  @P0 LOP3.LUT R4, R4, R27, RZ, 0x3c, !PT ;  /* 0x0000001b04040212 */ /* 0x000fe400078e3cff */
[----:B----4-:R-:W-:Y:S02]  /*58a0*/  @P6 LOP3.LUT R7, R7, R22, RZ, 0x3c, !PT ;  /* 0x0000001607076212 */ /* 0x010fe400078e3cff */
[----:B---3--:R-:W-:Y:S02]  /*58b0*/  @P0 LOP3.LUT R3, R3, R24, RZ, 0x3c, !PT ;  /* 0x0000001803030212 */ /* 0x008fe400078e3cff */
[----:B--2---:R-:W-:Y:S02]  /*58c0*/  @P0 LOP3.LUT R6, R6, R25, RZ, 0x3c, !PT ;  /* 0x0000001906060212 */ /* 0x004fe400078e3cff */
[----:B------:R-:W-:Y:S02]  /*58d0*/  @P0 LOP3.LUT R7, R7, R20, RZ, 0x3c, !PT ;  /* 0x0000001407070212 */ /* 0x000fe400078e3cff */
[----:B------:R-:W-:Y:S01]  /*58e0*/  @P0 LOP3.LUT R5, R5, R26, RZ, 0x3c, !PT ;  /* 0x0000001a05050212 */ /* 0x000fe200078e3cff */
[----:B------:R-:W-:Y:S06]  /*58f0*/  BRA.U UP0, `(.L_x_59) ;  /* 0xfffffff5004c7547 */ /* 0x000fec000b83ffff */
[----:B------:R-:W-:-:S05]  /*5900*/  VIADD R15, R15, 0x1 ;  /* 0x000000010f0f7836 */ /* 0x000fca0000000000 */
[----:B------:R-:W-:-:S13]  /*5910*/  ISETP.NE.AND P0, PT, R15, 0x5, PT ;  /* 0x000000050f00780c */ /* 0x000fda0003f05270 */
[----:B------:R-:W-:Y:S05]  /*5920*/  @P0 BRA `(.L_x_60) ;  /* 0xfffffff400300947 */ /* 0x000fea000383ffff */
[----:B------:R2:W-:Y:S04]  /*5930*/  STL.64 [R1+0x38], R6 ;  /* 0x0000380601007387 */ /* 0x0005e80000100a00 */
[----:B------:R2:W-:Y:S04]  /*5940*/  STL [R1+0x34], R3 ;  /* 0x0000340301007387 */ /* 0x0005e80000100800 */
[----:B------:R2:W-:Y:S02]  /*5950*/  STL.64 [R1+0x40], R4 ;  /* 0x0000400401007387 */ /* 0x0005e40000100a00 */
.L_x_54:
[----:B------:R-:W-:Y:S05]  /*5960*/  BSYNC.RECONVERGENT B1 ;  /* 0x0000000000017941 */ /* 0x000fea0003800200 */
.L_x_53:
[----:B------:R-:W-:Y:S01]  /*5970*/  ISETP.GT.U32.AND P0, PT, R0, 0x3, PT ;  /* 0x000000030000780c */ /* 0x000fe20003f04070 */
[----:B------:R-:W-:Y:S01]  /*5980*/  VIADD R10, R10, 0x1 ;  /* 0x000000010a0a7836 */ /* 0x000fe20000000000 */
[--C-:B------:R-:W-:Y:S02]  /*5990*/  SHF.R.U64 R0, R0, 0x2, R11.reuse ;  /* 0x0000000200007819 */ /* 0x100fe4000000120b */
[----:B------:R-:W-:Y:S02]  /*59a0*/  ISETP.GT.U32.AND.EX P0, PT, R11, RZ, PT, P0 ;  /* 0x000000ff0b00720c */ /* 0x000fe40003f04100 */
[----:B------:R-:W-:-:S11]  /*59b0*/  SHF.R.U32.HI R11, RZ, 0x2, R11 ;  /* 0x00000002ff0b7819 */ /* 0x000fd6000001160b */
[----:B------:R-:W-:Y:S05]  /*59c0*/  @P0 BRA `(.L_x_61) ;  /* 0xffffffd800dc0947 */ /* 0x000fea000383ffff */
.L_x_52:
[----:B------:R-:W-:Y:S05]  /*59d0*/  BSYNC.RECONVERGENT B0 ;  /* 0x0000000000007941 */ /* 0x000fea0003800200 */
.L_x_51:
[----:B------:R-:W3:Y:S01]  /*59e0*/  LDCU UR7, c[0x0][0x394] ;  /* 0x00007280ff0777ac */ /* 0x000ee20008000800 */
[----:B------:R-:W-:Y:S01]  /*59f0*/  SHF.R.U32.HI R0, RZ, 0x2, R3 ;  /* 0x00000002ff007819 */ /* 0x000fe20000011603 */
[----:B------:R-:W-:-:S03]  /*5a00*/  VOTEU.ANY UR4, UPT, PT ;  /* 0x0000000000047886 */ /* 0x000fc600038e0100 */
[----:B------:R-:W-:Y:S01]  /*5a10*/  LOP3.LUT R0, R0, R3, RZ, 0x3c, !PT ;  /* 0x0000000300007212 */ /* 0x000fe200078e3cff */
[----:B012---:R-:W-:Y:S01]  /*5a20*/  IMAD.SHL.U32 R3, R5, 0x10, RZ ;  /* 0x0000001005037824 */ /* 0x007fe200078e00ff */
[----:B------:R-:W-:-:S03]  /*5a30*/  UFLO.U32 UR5, UR4 ;  /* 0x00000004000572bd */ /* 0x000fc600080e0000 */
[----:B------:R-:W-:-:S05]  /*5a40*/  IMAD.SHL.U32 R4, R0, 0x2, RZ ;  /* 0x0000000200047824 */ /* 0x000fca00078e00ff */
[----:B------:R-:W-:Y:S01]  /*5a50*/  LOP3.LUT R4, R0, R4, R3, 0x96, !PT ;  /* 0x0000000400047212 */ /* 0x000fe200078e9603 */
[----:B---3--:R-:W0:Y:S03]  /*5a60*/  I2F.U32.RP R10, UR7 ;  /* 0x00000007000a7d06 */ /* 0x008e260008209000 */
[----:B------:R-:W-:Y:S02]  /*5a70*/  LOP3.LUT R5, R4, R5, RZ, 0x3c, !PT ;  /* 0x0000000504057212 */ /* 0x000fe400078e3cff */
[----:B------:R-:W-:Y:S02]  /*5a80*/  ISETP.NE.U32.AND P1, PT, RZ, UR7, PT ;  /* 0x00000007ff007c0c */ /* 0x000fe4000bf25070 */
[----:B------:R-:W-:Y:S01]  /*5a90*/  IADD3 R5, PT, PT, R2, 0x587c5, R5 ;  /* 0x000587c502057810 */ /* 0x000fe20007ffe005 */
[----:B0-----:R-:W0:Y:S02]  /*5aa0*/  MUFU.RCP R10, R10 ;  /* 0x0000000a000a7308 */ /* 0x001e240000001000 */
[----:B0-----:R-:W-:-:S06]  /*5ab0*/  VIADD R6, R10, 0xffffffe ;  /* 0x0ffffffe0a067836 */ /* 0x001fcc0000000000 */
[----:B------:R0:W1:Y:S02]  /*5ac0*/  F2I.FTZ.U32.TRUNC.NTZ R7, R6 ;  /* 0x0000000600077305 */ /* 0x000064000021f000 */
[----:B0-----:R-:W-:Y:S02]  /*5ad0*/  IMAD.MOV.U32 R6, RZ, RZ, RZ ;  /* 0x000000ffff067224 */ /* 0x001fe400078e00ff */
[----:B-1----:R-:W-:-:S04]  /*5ae0*/  IMAD.MOV R11, RZ, RZ, -R7 ;  /* 0x000000ffff0b7224 */ /* 0x002fc800078e0a07 */
[----:B------:R-:W-:-:S04]  /*5af0*/  IMAD R3, R11, UR7, RZ ;  /* 0x000000070b037c24 */ /* 0x000fc8000f8e02ff */
[----:B------:R-:W-:Y:S02]  /*5b00*/  IMAD.HI.U32 R0, R7, R3, R6 ;  /* 0x0000000307007227 */ /* 0x000fe400078e0006 */
[----:B------:R-:W0:Y:S01]  /*5b10*/  LDC.64 R2, c[0x0][0x398] ;  /* 0x0000e600ff027b82 */ /* 0x000e220000000a00 */
[----:B------:R-:W0:Y:S03]  /*5b20*/  POPC R7, UR4 ;  /* 0x0000000400077d09 */ /* 0x000e260008000000 */
[----:B------:R-:W-:-:S04]  /*5b30*/  IMAD.HI.U32 R0, R0, R5, RZ ;  /* 0x0000000500007227 */ /* 0x000fc800078e00ff */
[----:B------:R-:W-:-:S04]  /*5b40*/  IMAD.MOV R0, RZ, RZ, -R0 ;  /* 0x000000ffff007224 */ /* 0x000fc800078e0a00 */
[----:B------:R-:W-:Y:S02]  /*5b50*/  IMAD R5, R0, UR7, R5 ;  /* 0x0000000700057c24 */ /* 0x000fe4000f8e0205 */
[----:B------:R-:W1:Y:S03]  /*5b60*/  S2R R0, SR_LANEID ;  /* 0x0000000000007919 */ /* 0x000e660000000000 */
[----:B------:R-:W-:-:S13]  /*5b70*/  ISETP.GE.U32.AND P0, PT, R5, UR7, PT ;  /* 0x0000000705007c0c */ /* 0x000fda000bf06070 */
[----:B------:R-:W-:-:S05]  /*5b80*/  @P0 VIADD R5, R5, -UR7 ;  /* 0x8000000705050c36 */ /* 0x000fca0008000000 */
[----:B------:R-:W-:-:S13]  /*5b90*/  ISETP.GE.U32.AND P0, PT, R5, UR7, PT ;  /* 0x0000000705007c0c */ /* 0x000fda000bf06070 */
[----:B------:R-:W-:Y:S01]  /*5ba0*/  @P0 VIADD R5, R5, -UR7 ;  /* 0x8000000705050c36 */ /* 0x000fe20008000000 */
[----:B------:R-:W-:Y:S02]  /*5bb0*/  @!P1 LOP3.LUT R5, RZ, UR7, RZ, 0x33, !PT ;  /* 0x00000007ff059c12 */ /* 0x000fe4000f8e33ff */
[----:B-1----:R-:W-:-:S03]  /*5bc0*/  ISETP.EQ.U32.AND P0, PT, R0, UR5, PT ;  /* 0x0000000500007c0c */ /* 0x002fc6000bf02070 */
[----:B------:R-:W-:-:S05]  /*5bd0*/  VIADD R5, R5, 0x1 ;  /* 0x0000000105057836 */ /* 0x000fca0000000000 */
[----:B------:R-:W-:-:S05]  /*5be0*/  IABS R5, R5 ;  /* 0x0000000500057213 */ /* 0x000fca0000000000 */
[----:B------:R-:W-:Y:S04]  /*5bf0*/  STG.E desc[UR8][R8.64], R5 ;  /* 0x0000000508007986 */ /* 0x000fe8000c101908 */
[----:B0-----:R-:W-:Y:S01]  /*5c00*/  @P0 REDG.E.ADD.STRONG.GPU desc[UR8][R2.64], R7 ;  /* 0x000000070200098e */ /* 0x001fe2000c12e108 */
[----:B------:R-:W-:Y:S05]  /*5c10*/  EXIT ;  /* 0x000000000000794d */ /* 0x000fea0003800000 */
.L_x_62:
        /* <DEDUP_REMOVED lines=14> */
.L_x_81:


//--------------------- .text._Z18kernelRompeCabezasPiiiii --------------------------
	.section	.text._Z18kernelRompeCabezasPiiiii,"ax",@progbits
	.align	128
        .global         _Z18kernelRompeCabezasPiiiii
        .type           _Z18kernelRompeCabezasPiiiii,@function
        .size           _Z18kernelRompeCabezasPiiiii,(.L_x_82 - _Z18kernelRompeCabezasPiiiii)
        .other          _Z18kernelRompeCabezasPiiiii,@"STO_CUDA_ENTRY STV_DEFAULT"
_Z18kernelRompeCabezasPiiiii:
.text._Z18kernelRompeCabezasPiiiii:
[----:B------:R-:W-:Y:S01]  /*0000*/  LDC R1, c[0x0][0x37c] ;  /* 0x0000df00ff017b82 */ /* 0x000fe20000000800 */
[----:B------:R-:W0:Y:S07]  /*0010*/  S2R R11, SR_TID.X ;  /* 0x00000000000b7919 */ /* 0x000e2e0000002100 */
[----:B------:R-:W0:Y:S01]  /*0020*/  S2UR UR4, SR_CTAID.X ;  /* 0x00000000000479c3 */ /* 0x000e220000002500 */
[----:B------:R-:W1:Y:S07]  /*0030*/  S2R R10, SR_TID.Y ;  /* 0x00000000000a7919 */ /* 0x000e6e0000002200 */
[----:B------:R-:W0:Y:S08]  /*0040*/  LDC R8, c[0x0][0x360] ;  /* 0x0000d800ff087b82 */ /* 0x000e300000000800 */
[----:B------:R-:W1:Y:S08]  /*0050*/  S2UR UR5, SR_CTAID.Y ;  /* 0x00000000000579c3 */ /* 0x000e700000002600 */
[----:B------:R-:W1:Y:S08]  /*0060*/  LDC R13, c[0x0][0x364] ;  /* 0x0000d900ff0d7b82 */ /* 0x000e700000000800 */
[----:B------:R-:W2:Y:S01]  /*0070*/  LDC.64 R2, c[0x0][0x388] ;  /* 0x0000e200ff027b82 */ /* 0x000ea20000000a00 */
[----:B0-----:R-:W-:-:S02]  /*0080*/  IMAD R0, R8, UR4, R11 ;  /* 0x0000000408007c24 */ /* 0x001fc4000f8e020b */
[----:B-1----:R-:W-:-:S03]  /*0090*/  IMAD R7, R13, UR5, R10 ;  /* 0x000000050d077c24 */ /* 0x002fc6000f8e020a */
[----:B--2---:R-:W-:-:S04]  /*00a0*/  ISETP.GE.AND P0, PT, R0, R3, PT ;  /* 0x000000030000720c */ /* 0x004fc80003f06270 */
[----:B------:R-:W-:-:S13]  /*00b0*/  ISETP.GE.OR P0, PT, R7, R2, P0 ;  /* 0x000000020700720c */ /* 0x000fda0000706670 */
[----:B------:R-:W-:Y:S05]  /*00c0*/  @P0 EXIT ;  /* 0x000000000000094d */ /* 0x000fea0003800000 */
[----:B------:R-:W0:Y:S01]  /*00d0*/  LDC.64 R4, c[0x0][0x380] ;  /* 0x0000e000ff047b82 */ /* 0x000e220000000a00 */
[-C--:B------:R-:W-:Y:S01]  /*00e0*/  ISETP.GT.AND P0, PT, R3, R2.reuse, PT ;  /* 0x000000020300720c */ /* 0x080fe20003f04270 */
[----:B------:R-:W1:Y:S01]  /*00f0*/  LDCU.64 UR6, c[0x0][0x358] ;  /* 0x00006b00ff0677ac */ /* 0x000e620008000a00 */
[----:B------:R-:W-:-:S11]  /*0100*/  IMAD R9, R0, R2, R7 ;  /* 0x0000000200097224 */ /* 0x000fd600078e0207 */
[----:B------:R-:W-:-:S04]  /*0110*/  @P0 IMAD R9, R7, R3, R0 ;  /* 0x0000000307090224 */ /* 0x000fc800078e0200 */
[----:B0-----:R-:W-:-:S05]  /*0120*/  IMAD.WIDE R4, R9, 0x4, R4 ;  /* 0x0000000409047825 */ /* 0x001fca00078e0204 */
[----:B-1----:R-:W2:Y:S01]  /*0130*/  LDG.E R6, desc[UR6][R4.64] ;  /* 0x0000000604067981 */ /* 0x002ea2000c1e1900 */
[----:B------:R-:W0:Y:S01]  /*0140*/  S2UR UR5, SR_CgaCtaId ;  /* 0x00000000000579c3 */ /* 0x000e220000008800 */
[----:B------:R-:W-:Y:S01]  /*0150*/  SEL R0, R13, R8, P0 ;  /* 0x000000080d007207 */ /* 0x000fe20000000000 */
[----:B------:R-:W-:Y:S01]  /*0160*/  UMOV UR4, 0x400 ;  /* 0x0000040000047882 */ /* 0x000fe20000000000 */
[----:B------:R-:W-:-:S03]  /*0170*/  IMAD R2, R2, R3, RZ ;  /* 0x0000000302027224 */ /* 0x000fc600078e02ff */
[----:B------:R-:W-:Y:S02]  /*0180*/  IMAD R0, R0, R10, R11 ;  /* 0x0000000a00007224 */ /* 0x000fe400078e020b */
[----:B------:R-:W-:Y:S01]  /*0190*/  ISETP.GE.AND P0, PT, R9, R2, PT ;  /* 0x000000020900720c */ /* 0x000fe20003f06270 */
[----:B0-----:R-:W-:-:S06]  /*01a0*/  ULEA UR4, UR5, UR4, 0x18 ;  /* 0x0000000405047291 */ /* 0x001fcc000f8ec0ff */
[----:B------:R-:W-:-:S05]  /*01b0*/  LEA R7, R0, UR4, 0x2 ;  /* 0x0000000400077c11 */ /* 0x000fca000f8e10ff */
[----:B------:R-:W0:Y:S01]  /*01c0*/  LDCU.64 UR4, c[0x0][0x390] ;  /* 0x00007200ff0477ac */ /* 0x000e220008000a00 */
[----:B--2---:R-:W-:Y:S01]  /*01d0*/  STS [R7], R6 ;  /* 0x0000000607007388 */ /* 0x004fe20000000800 */
[----:B------:R-:W-:Y:S06]  /*01e0*/  BAR.SYNC.DEFER_BLOCKING 0x0 ;  /* 0x0000000000007b1d */ /* 0x000fec0000010000 */
[----:B------:R-:W0:Y:S02]  /*01f0*/  LDS R0, [R7] ;  /* 0x0000000007007984 */ /* 0x000e240000000800 */
[----:B0-----:R-:W-:-:S04]  /*0200*/  ISETP.EQ.AND P0, PT, R0, UR4, !P0 ;  /* 0x0000000400007c0c */ /* 0x001fc8000c702270 */
[----:B------:R-:W-:-:S13]  /*0210*/  ISETP.EQ.OR P0, PT, R9, UR5, P0 ;  /* 0x0000000509007c0c */ /* 0x000fda0008702670 */
[----:B------:R-:W-:-:S05]  /*0220*/  @P0 MOV R0, 0xffffffff ;  /* 0xffffffff00000802 */ /* 0x000fca0000000f00 */
[----:B------:R0:W-:Y:S01]  /*0230*/  @P0 STS [R7], R0 ;  /* 0x0000000007000388 */ /* 0x0001e20000000800 */
[----:B------:R-:W-:Y:S06]  /*0240*/  BAR.SYNC.DEFER_BLOCKING 0x0 ;  /* 0x0000000000007b1d */ /* 0x000fec0000010000 */
[----:B------:R-:W-:Y:S05]  /*0250*/  @!P0 EXIT ;  /* 0x000000000000894d */ /* 0x000fea0003800000 */
[----:B0-----:R-:W0:Y:S04]  /*0260*/  LDS R7, [R7] ;  /* 0x0000000007077984 */ /* 0x001e280000000800 */
[----:B0-----:R-:W-:Y:S01]  /*0270*/  STG.E desc[UR6][R4.64], R7 ;  /* 0x0000000704007986 */ /* 0x001fe2000c101906 */
[----:B------:R-:W-:Y:S05]  /*0280*/  EXIT ;  /* 0x000000000000794d */ /* 0x000fea0003800000 */
.L_x_63:
        /* <DEDUP_REMOVED lines=15> */
.L_x_82:


//--------------------- .text._Z9kernelTNTPiiii   --------------------------
	.section	.text._Z9kernelTNTPiiii,"ax",@progbits
	.align	128
        .global         _Z9kernelTNTPiiii
        .type           _Z9kernelTNTPiiii,@function
        .size           _Z9kernelTNTPiiii,(.L_x_83 - _Z9kernelTNTPiiii)
        .other          _Z9kernelTNTPiiii,@"STO_CUDA_ENTRY STV_DEFAULT"
_Z9kernelTNTPiiii:
.text._Z9kernelTNTPiiii:
        /* <DEDUP_REMOVED lines=14> */
[-C--:B------:R-:W-:Y:S01]  /*00e0*/  ISETP.GE.AND P1, PT, R5, R4.reuse, PT ;  /* 0x000000040500720c */ /* 0x080fe20003f26270 */
[----:B------:R-:W1:Y:S01]  /*00f0*/  LDCU.64 UR6, c[0x0][0x358] ;  /* 0x00006b00ff0677ac */ /* 0x000e620008000a00 */
[----:B------:R-:W-:-:S05]  /*0100*/  IMAD R8, R10, R4, R11 ;  /* 0x000000040a087224 */ /* 0x000fca00078e020b */
[----:B------:R-:W2:Y:S06]  /*0110*/  LDC R12, c[0x0][0x390] ;  /* 0x0000e400ff0c7b82 */ /* 0x000eac0000000800 */
[----:B------:R-:W-:-:S04]  /*0120*/  @P1 IMAD R8, R11, R5, R10 ;  /* 0x000000050b081224 */ /* 0x000fc800078e020a */
[----:B0-----:R-:W-:-:S05]  /*0130*/  IMAD.WIDE R2, R8, 0x4, R2 ;  /* 0x0000000408027825 */ /* 0x001fca00078e0202 */
[----:B-1----:R-:W3:Y:S01]  /*0140*/  LDG.E R10, desc[UR6][R2.64] ;  /* 0x00000006020a7981 */ /* 0x002ee2000c1e1900 */
[----:B------:R-:W-:Y:S01]  /*0150*/  IABS R11, R5 ;  /* 0x00000005000b7213 */ /* 0x000fe20000000000 */
[----:B------:R-:W0:Y:S01]  /*0160*/  S2UR UR5, SR_CgaCtaId ;  /* 0x00000000000579c3 */ /* 0x000e220000008800 */
[----:B------:R-:W-:Y:S01]  /*0170*/  IABS R18, R8 ;  /* 0x0000000800127213 */ /* 0x000fe20000000000 */
[----:B------:R-:W-:Y:S01]  /*0180*/  UMOV UR4, 0x400 ;  /* 0x0000040000047882 */ /* 0x000fe20000000000 */
[----:B------:R-:W1:Y:S01]  /*0190*/  I2F.RP R13, R11 ;  /* 0x0000000b000d7306 */ /* 0x000e620000209400 */
[----:B------:R-:W-:-:S05]  /*01a0*/  SEL R6, R9, R6, !P1 ;  /* 0x0000000609067207 */ /* 0x000fca0004800000 */
[----:B------:R-:W-:Y:S02]  /*01b0*/  IMAD R6, R6, R7, R0 ;  /* 0x0000000706067224 */ /* 0x000fe400078e0200 */
[----:B-1----:R-:W1:Y:S01]  /*01c0*/  MUFU.RCP R13, R13 ;  /* 0x0000000d000d7308 */ /* 0x002e620000001000 */
[----:B0-----:R-:W-:Y:S01]  /*01d0*/  ULEA UR4, UR5, UR4, 0x18 ;  /* 0x0000000405047291 */ /* 0x001fe2000f8ec0ff */
[----:B-1----:R-:W-:-:S06]  /*01e0*/  VIADD R14, R13, 0xffffffe ;  /* 0x0ffffffe0d0e7836 */ /* 0x002fcc0000000000 */
[----:B------:R0:W1:Y:S02]  /*01f0*/  F2I.FTZ.U32.TRUNC.NTZ R15, R14 ;  /* 0x0000000e000f7305 */ /* 0x000064000021f000 */
[----:B0-----:R-:W-:Y:S02]  /*0200*/  IMAD.MOV.U32 R14, RZ, RZ, RZ ;  /* 0x000000ffff0e7224 */ /* 0x001fe400078e00ff */
[----:B-1----:R-:W-:-:S04]  /*0210*/  IMAD.MOV R16, RZ, RZ, -R15 ;  /* 0x000000ffff107224 */ /* 0x002fc800078e0a0f */
[----:B------:R-:W-:Y:S01]  /*0220*/  IMAD R17, R16, R11, RZ ;  /* 0x0000000b10117224 */ /* 0x000fe200078e02ff */
[----:B--2---:R-:W-:-:S03]  /*0230*/  IABS R16, R12 ;  /* 0x0000000c00107213 */ /* 0x004fc60000000000 */
[----:B------:R-:W-:-:S06]  /*0240*/  IMAD.HI.U32 R15, R15, R17, R14 ;  /* 0x000000110f0f7227 */ /* 0x000fcc00078e000e */
[----:B------:R-:W-:-:S04]  /*0250*/  IMAD.HI.U32 R13, R15, R16, RZ ;  /* 0x000000100f0d7227 */ /* 0x000fc800078e00ff */
[----:B------:R-:W-:-:S04]  /*0260*/  IMAD.HI.U32 R15, R15, R18, RZ ;  /* 0x000000120f0f7227 */ /* 0x000fc800078e00ff */
[----:B------:R-:W-:Y:S02]  /*0270*/  IMAD.MOV R17, RZ, RZ, -R13 ;  /* 0x000000ffff117224 */ /* 0x000fe400078e0a0d */
[----:B------:R-:W-:Y:S02]  /*0280*/  IMAD.MOV R14, RZ, RZ, -R15 ;  /* 0x000000ffff0e7224 */ /* 0x000fe400078e0a0f */
[C---:B------:R-:W-:Y:S02]  /*0290*/  IMAD R16, R11.reuse, R17, R16 ;  /* 0x000000110b107224 */ /* 0x040fe400078e0210 */
[----:B------:R-:W-:-:S03]  /*02a0*/  IMAD R14, R11, R14, R18 ;  /* 0x0000000e0b0e7224 */ /* 0x000fc600078e0212 */
[C---:B------:R-:W-:Y:S02]  /*02b0*/  ISETP.GT.U32.AND P0, PT, R11.reuse, R16, PT ;  /* 0x000000100b00720c */ /* 0x040fe40003f04070 */
[----:B------:R-:W-:-:S11]  /*02c0*/  ISETP.GT.U32.AND P3, PT, R11, R14, PT ;  /* 0x0000000e0b00720c */ /* 0x000fd60003f64070 */
[----:B------:R-:W-:Y:S02]  /*02d0*/  @!P0 IMAD.IADD R16, R16, 0x1, -R11 ;  /* 0x0000000110108824 */ /* 0x000fe400078e0a0b */
[-C--:B------:R-:W-:Y:S01]  /*02e0*/  @!P3 IADD3 R14, PT, PT, R14, -R11.reuse, RZ ;  /* 0x8000000b0e0eb210 */ /* 0x080fe20007ffe0ff */
[----:B------:R-:W-:Y:S02]  /*02f0*/  @!P0 VIADD R13, R13, 0x1 ;  /* 0x000000010d0d8836 */ /* 0x000fe40000000000 */
[-C--:B------:R-:W-:Y:S01]  /*0300*/  ISETP.GE.U32.AND P4, PT, R16, R11.reuse, PT ;  /* 0x0000000b1000720c */ /* 0x080fe20003f86070 */
[----:B------:R-:W-:Y:S01]  /*0310*/  @!P3 VIADD R15, R15, 0x1 ;  /* 0x000000010f0fb836 */ /* 0x000fe20000000000 */
[----:B------:R-:W-:Y:S02]  /*0320*/  ISETP.GE.U32.AND P5, PT, R14, R11, PT ;  /* 0x0000000b0e00720c */ /* 0x000fe40003fa6070 */
[-C--:B------:R-:W-:Y:S02]  /*0330*/  LOP3.LUT R14, R12, R5.reuse, RZ, 0x3c, !PT ;  /* 0x000000050c0e7212 */ /* 0x080fe400078e3cff */
[----:B------:R-:W-:-:S02]  /*0340*/  LOP3.LUT R11, R8, R5, RZ, 0x3c, !PT ;  /* 0x00000005080b7212 */ /* 0x000fc400078e3cff */
[----:B------:R-:W-:Y:S02]  /*0350*/  ISETP.GE.AND P2, PT, R14, RZ, PT ;  /* 0x000000ff0e00720c */ /* 0x000fe40003f46270 */
[----:B------:R-:W-:Y:S02]  /*0360*/  ISETP.GE.AND P0, PT, R11, RZ, PT ;  /* 0x000000ff0b00720c */ /* 0x000fe40003f06270 */
[----:B------:R-:W-:Y:S01]  /*0370*/  ISETP.NE.AND P3, PT, R5, RZ, PT ;  /* 0x000000ff0500720c */ /* 0x000fe20003f65270 */
[----:B------:R-:W-:Y:S01]  /*0380*/  @P4 VIADD R13, R13, 0x1 ;  /* 0x000000010d0d4836 */ /* 0x000fe20000000000 */
[----:B------:R-:W-:Y:S01]  /*0390*/  LOP3.LUT R14, RZ, R5, RZ, 0x33, !PT ;  /* 0x00000005ff0e7212 */ /* 0x000fe200078e33ff */
[----:B------:R-:W-:-:S06]  /*03a0*/  @P5 VIADD R15, R15, 0x1 ;  /* 0x000000010f0f5836 */ /* 0x000fcc0000000000 */
[----:B------:R-:W-:Y:S02]  /*03b0*/  @!P2 IADD3 R13, PT, PT, -R13, RZ, RZ ;  /* 0x000000ff0d0da210 */ /* 0x000fe40007ffe1ff */
[----:B------:R-:W-:Y:S02]  /*03c0*/  @!P0 IMAD.MOV R15, RZ, RZ, -R15 ;  /* 0x000000ffff0f8224 */ /* 0x000fe400078e0a0f */
[----:B------:R-:W-:-:S03]  /*03d0*/  SEL R13, R14, R13, !P3 ;  /* 0x0000000d0e0d7207 */ /* 0x000fc60005800000 */
[----:B------:R-:W-:Y:S02]  /*03e0*/  SEL R15, R14, R15, !P3 ;  /* 0x0000000f0e0f7207 */ /* 0x000fe40005800000 */
[C---:B------:R-:W-:Y:S02]  /*03f0*/  VIADD R11, R13.reuse, 0x4 ;  /* 0x000000040d0b7836 */ /* 0x040fe40000000000 */
[----:B------:R-:W-:Y:S02]  /*0400*/  VIADD R14, R13, 0xfffffffc ;  /* 0xfffffffc0d0e7836 */ /* 0x000fe40000000000 */
[----:B------:R-:W-:Y:S01]  /*0410*/  IMAD.MOV R13, RZ, RZ, -R13 ;  /* 0x000000ffff0d7224 */ /* 0x000fe200078e0a0d */
[C---:B------:R-:W-:Y:S02]  /*0420*/  ISETP.GT.AND P0, PT, R15.reuse, R11, PT ;  /* 0x0000000b0f00720c */ /* 0x040fe40003f04270 */
[----:B------:R-:W-:Y:S01]  /*0430*/  IADD3 R11, PT, PT, -R15, RZ, RZ ;  /* 0x000000ff0f0b7210 */ /* 0x000fe20007ffe1ff */
[----:B------:R-:W-:Y:S01]  /*0440*/  IMAD R13, R5, R13, R12 ;  /* 0x0000000d050d7224 */ /* 0x000fe200078e020c */
[----:B------:R-:W-:-:S03]  /*0450*/  ISETP.GT.OR P0, PT, R14, R15, P0 ;  /* 0x0000000f0e00720c */ /* 0x000fc60000704670 */
[----:B------:R-:W-:-:S05]  /*0460*/  IMAD R14, R5, R11, R8 ;  /* 0x0000000b050e7224 */ /* 0x000fca00078e0208 */
[-C--:B------:R-:W-:Y:S01]  /*0470*/  ISETP.GE.AND P2, PT, R14, R5.reuse, PT ;  /* 0x000000050e00720c */ /* 0x080fe20003f46270 */
[----:B------:R-:W-:-:S03]  /*0480*/  IMAD R5, R4, R5, RZ ;  /* 0x0000000504057224 */ /* 0x000fc600078e02ff */
[----:B------:R-:W-:Y:S01]  /*0490*/  ISETP.GT.AND P2, PT, R14, -0x1, !P2 ;  /* 0xffffffff0e00780c */ /* 0x000fe20005744270 */
[C---:B------:R-:W-:Y:S02]  /*04a0*/  @!P0 VIADD R11, R13.reuse, 0xfffffffc ;  /* 0xfffffffc0d0b8836 */ /* 0x040fe40000000000 */
[----:B------:R-:W-:-:S03]  /*04b0*/  VIADD R13, R13, 0x4 ;  /* 0x000000040d0d7836 */ /* 0x000fc60000000000 */
[----:B------:R-:W-:-:S04]  /*04c0*/  ISETP.LE.AND P0, PT, R11, R14, !P0 ;  /* 0x0000000e0b00720c */ /* 0x000fc80004703270 */
[----:B------:R-:W-:-:S04]  /*04d0*/  ISETP.LE.AND P0, PT, R14, R13, P0 ;  /* 0x0000000d0e00720c */ /* 0x000fc80000703270 */
[----:B------:R-:W-:-:S04]  /*04e0*/  ISETP.GT.AND P0, PT, R15, -0x1, P0 ;  /* 0xffffffff0f00780c */ /* 0x000fc80000704270 */
[----:B------:R-:W-:-:S04]  /*04f0*/  ISETP.LT.AND P0, PT, R15, R4, P0 ;  /* 0x000000040f00720c */ /* 0x000fc80000701270 */
[----:B------:R-:W-:-:S04]  /*0500*/  PLOP3.LUT P0, PT, P0, P2, PT, 0x80, 0x8 ;  /* 0x000000000008781c */ /* 0x000fc80000705070 */
[----:B------:R-:W-:Y:S02]  /*0510*/  ISETP.LT.AND P0, PT, R8, R5, P0 ;  /* 0x000000050800720c */ /* 0x000fe40000701270 */
[----:B------:R-:W-:Y:S02]  /*0520*/  LEA R5, R6, UR4, 0x2 ;  /* 0x0000000406057c11 */ /* 0x000fe4000f8e10ff */
[----:B------:R-:W-:-:S13]  /*0530*/  ISETP.EQ.OR P0, PT, R8, R12, P0 ;  /* 0x0000000c0800720c */ /* 0x000fda0000702670 */
[----:B------:R-:W-:Y:S01]  /*0540*/  @P0 IMAD.MOV.U32 R0, RZ, RZ, -0x1 ;  /* 0xffffffffff000424 */ /* 0x000fe200078e00ff */
[----:B---3--:R0:W-:Y:S01]  /*0550*/  STS [R5], R10 ;  /* 0x0000000a05007388 */ /* 0x0081e20000000800 */
[----:B------:R-:W-:Y:S06]  /*0560*/  BAR.SYNC.DEFER_BLOCKING 0x0 ;  /* 0x0000000000007b1d */ /* 0x000fec0000010000 */
[----:B------:R0:W-:Y:S02]  /*0570*/  @P0 STS [R5], R0 ;  /* 0x0000000005000388 */ /* 0x0001e40000000800 */
[----:B------:R-:W-:Y:S06]  /*0580*/  BAR.SYNC.DEFER_BLOCKING 0x0 ;  /* 0x0000000000007b1d */ /* 0x000fec0000010000 */
[----:B------:R-:W-:Y:S05]  /*0590*/  @!P0 EXIT ;  /* 0x000000000000894d */ /* 0x000fea0003800000 */
[----:B0-----:R-:W0:Y:S04]  /*05a0*/  LDS R5, [R5] ;  /* 0x0000000005057984 */ /* 0x001e280000000800 */
[----:B0-----:R-:W-:Y:S01]  /*05b0*/  STG.E desc[UR6][R2.64], R5 ;  /* 0x0000000502007986 */ /* 0x001fe2000c101906 */
[----:B------:R-:W-:Y:S05]  /*05c0*/  EXIT ;  /* 0x000000000000794d */ /* 0x000fea0003800000 */
.L_x_64:
        /* <DEDUP_REMOVED lines=11> */
.L_x_83:


//--------------------- .text._Z11kernelBombaPiiii --------------------------
	.section	.text._Z11kernelBombaPiiii,"ax",@progbits
	.align	128
        .global         _Z11kernelBombaPiiii
        .type           _Z11kernelBombaPiiii,@function
        .size           _Z11kernelBombaPiiii,(.L_x_84 - _Z11kernelBombaPiiii)
        .other          _Z11kernelBombaPiiii,@"STO_CUDA_ENTRY STV_DEFAULT"
_Z11kernelBombaPiiii:
.text._Z11kernelBombaPiiii:
        /* <DEDUP_REMOVED lines=23> */
[----:B------:R-:W-:Y:S01]  /*0170*/  SEL R6, R9, R6, !P1 ;  /* 0x0000000609067207 */ /* 0x000fe20004800000 */
[----:B------:R-:W-:Y:S01]  /*0180*/  UMOV UR4, 0x400 ;  /* 0x0000040000047882 */ /* 0x000fe20000000000 */
[----:B------:R-:W1:Y:S03]  /*0190*/  I2F.RP R14, R11 ;  /* 0x0000000b000e7306 */ /* 0x000e660000209400 */
[----:B------:R-:W-:-:S05]  /*01a0*/  IMAD R6, R6, R7, R0 ;  /* 0x0000000706067224 */ /* 0x000fca00078e0200 */
[----:B-1----:R-:W1:Y:S01]  /*01b0*/  MUFU.RCP R14, R14 ;  /* 0x0000000e000e7308 */ /* 0x002e620000001000 */
[----:B0-----:R-:W-:Y:S01]  /*01c0*/  ULEA UR4, UR5, UR4, 0x18 ;  /* 0x0000000405047291 */ /* 0x001fe2000f8ec0ff */
[----:B-1----:R-:W-:Y:S01]  /*01d0*/  VIADD R12, R14, 0xffffffe ;  /* 0x0ffffffe0e0c7836 */ /* 0x002fe20000000000 */
[----:B------:R-:W-:-:S05]  /*01e0*/  IABS R14, R2 ;  /* 0x00000002000e7213 */ /* 0x000fca0000000000 */
[----:B------:R0:W1:Y:S02]  /*01f0*/  F2I.FTZ.U32.TRUNC.NTZ R13, R12 ;  /* 0x0000000c000d7305 */ /* 0x000064000021f000 */
[----:B0-----:R-:W-:Y:S02]  /*0200*/  IMAD.MOV.U32 R12, RZ, RZ, RZ ;  /* 0x000000ffff0c7224 */ /* 0x001fe400078e00ff */
[----:B-1----:R-:W-:-:S04]  /*0210*/  IMAD.MOV R16, RZ, RZ, -R13 ;  /* 0x000000ffff107224 */ /* 0x002fc800078e0a0d */
[----:B------:R-:W-:Y:S01]  /*0220*/  IMAD R15, R16, R11, RZ ;  /* 0x0000000b100f7224 */ /* 0x000fe200078e02ff */
[----:B--2---:R-:W-:-:S03]  /*0230*/  IABS R16, R10 ;  /* 0x0000000a00107213 */ /* 0x004fc60000000000 */
[----:B------:R-:W-:-:S06]  /*0240*/  IMAD.HI.U32 R13, R13, R15, R12 ;  /* 0x0000000f0d0d7227 */ /* 0x000fcc00078e000c */
[----:B------:R-:W-:-:S04]  /*0250*/  IMAD.HI.U32 R12, R13, R14, RZ ;  /* 0x0000000e0d0c7227 */ /* 0x000fc800078e00ff */
[----:B------:R-:W-:Y:S01]  /*0260*/  IMAD.HI.U32 R13, R13, R16, RZ ;  /* 0x000000100d0d7227 */ /* 0x000fe200078e00ff */
[----:B------:R-:W-:-:S03]  /*0270*/  IADD3 R15, PT, PT, -R12, RZ, RZ ;  /* 0x000000ff0c0f7210 */ /* 0x000fc60007ffe1ff */
        /* <DEDUP_REMOVED lines=15> */
[----:B------:R-:W-:Y:S02]  /*0370*/  LOP3.LUT R11, RZ, R3, RZ, 0x33, !PT ;  /* 0x00000003ff0b7212 */ /* 0x000fe400078e33ff */
[----:B------:R-:W-:Y:S01]  /*0380*/  @P3 IADD3 R12, PT, PT, R12, 0x1, RZ ;  /* 0x000000010c0c3810 */ /* 0x000fe20007ffe0ff */
[----:B------:R-:W-:Y:S01]  /*0390*/  @P4 VIADD R13, R13, 0x1 ;  /* 0x000000010d0d4836 */ /* 0x000fe20000000000 */
[----:B------:R-:W-:-:S05]  /*03a0*/  ISETP.NE.AND P3, PT, R3, RZ, PT ;  /* 0x000000ff0300720c */ /* 0x000fca0003f65270 */
[----:B------:R-:W-:Y:S02]  /*03b0*/  @!P0 IMAD.MOV R12, RZ, RZ, -R12 ;  /* 0x000000ffff0c8224 */ /* 0x000fe400078e0a0c */
[----:B------:R-:W-:-:S03]  /*03c0*/  @!P2 IADD3 R13, PT, PT, -R13, RZ, RZ ;  /* 0x000000ff0d0da210 */ /* 0x000fc60007ffe1ff */
[C---:B------:R-:W-:Y:S02]  /*03d0*/  SEL R14, R11.reuse, R12, !P3 ;  /* 0x0000000c0b0e7207 */ /* 0x040fe40005800000 */
[----:B------:R-:W-:-:S03]  /*03e0*/  SEL R11, R11, R13, !P3 ;  /* 0x0000000d0b0b7207 */ /* 0x000fc60005800000 */
[----:B------:R-:W-:Y:S02]  /*03f0*/  IMAD.MOV R12, RZ, RZ, -R14 ;  /* 0x000000ffff0c7224 */ /* 0x000fe400078e0a0e */
[----:B------:R-:W-:Y:S02]  /*0400*/  IMAD.MOV R13, RZ, RZ, -R11 ;  /* 0x000000ffff0d7224 */ /* 0x000fe400078e0a0b */
[C---:B------:R-:W-:Y:S02]  /*0410*/  IMAD R12, R3.reuse, R12, R2 ;  /* 0x0000000c030c7224 */ /* 0x040fe400078e0202 */
[----:B------:R-:W-:-:S05]  /*0420*/  IMAD R3, R3, R13, R10 ;  /* 0x0000000d03037224 */ /* 0x000fca00078e020a */
[----:B------:R-:W-:Y:S02]  /*0430*/  ISETP.NE.AND P0, PT, R3, R12, PT ;  /* 0x0000000c0300720c */ /* 0x000fe40003f05270 */
[----:B------:R-:W-:Y:S02]  /*0440*/  LEA R3, R6, UR4, 0x2 ;  /* 0x0000000406037c11 */ /* 0x000fe4000f8e10ff */
[----:B------:R-:W-:-:S04]  /*0450*/  ISETP.EQ.OR P0, PT, R11, R14, !P0 ;  /* 0x0000000e0b00720c */ /* 0x000fc80004702670 */
[----:B------:R-:W-:-:S13]  /*0460*/  ISETP.EQ.OR P0, PT, R2, R10, P0 ;  /* 0x0000000a0200720c */ /* 0x000fda0000702670 */
[----:B------:R-:W-:Y:S01]  /*0470*/  @P0 MOV R0, 0xffffffff ;  /* 0xffffffff00000802 */ /* 0x000fe20000000f00 */
        /* <DEDUP_REMOVED lines=8> */
.L_x_65:
        /* <DEDUP_REMOVED lines=16> */
.L_x_84:


//--------------------- .text._Z20kernelGenerarTableroPiiiiiii --------------------------
	.section	.text._Z20kernelGenerarTableroPiiiiiii,"ax",@progbits
	.align	128
        .global         _Z20kernelGenerarTableroPiiiiiii
        .type           _Z20kernelGenerarTableroPiiiiiii,@function
        .size           _Z20kernelGenerarTableroPiiiiiii,(.L_x_85 - _Z20kernelGenerarTableroPiiiiiii)
        .other          _Z20kernelGenerarTableroPiiiiiii,@"STO_CUDA_ENTRY STV_DEFAULT"
_Z20kernelGenerarTableroPiiiiiii:
.text._Z20kernelGenerarTableroPiiiiiii:
[----:B------:R-:W0:Y:S01]  /*0000*/  LDC R1, c[0x0][0x37c] ;  /* 0x0000df00ff017b82 */ /* 0x000e220000000800 */
[----:B------:R-:W1:Y:S07]  /*0010*/  S2R R14, SR_TID.Y ;  /* 0x00000000000e7919 */ /* 0x000e6e0000002200 */
[----:B------:R-:W2:Y:S01]  /*0020*/  LDC R12, c[0x0][0x360] ;  /* 0x0000d800ff0c7b82 */ /* 0x000ea20000000800 */
[----:B0-----:R-:W-:Y:S01]  /*0030*/  VIADD R1, R1, 0xffffffd0 ;  /* 0xffffffd001017836 */ /* 0x001fe20000000000 */
[----:B------:R-:W2:Y:S06]  /*0040*/  S2R R13, SR_TID.X ;  /* 0x00000000000d7919 */ /* 0x000eac0000002100 */
[----:B------:R-:W1:Y:S08]  /*0050*/  S2UR UR5, SR_CTAID.Y ;  /* 0x00000000000579c3 */ /* 0x000e700000002600 */
[----:B------:R-:W1:Y:S08]  /*0060*/  LDC R15, c[0x0][0x364] ;  /* 0x0000d900ff0f7b82 */ /* 0x000e700000000800 */
[----:B------:R-:W2:Y:S08]  /*0070*/  S2UR UR4, SR_CTAID.X ;  /* 0x00000000000479c3 */ /* 0x000eb00000002500 */
[----:B------:R-:W0:Y:S01]  /*0080*/  LDC.64 R6, c[0x0][0x390] ;  /* 0x0000e400ff067b82 */ /* 0x000e220000000a00 */
[----:B-1----:R-:W-:-:S02]  /*0090*/  IMAD R10, R15, UR5, R14 ;  /* 0x000000050f0a7c24 */ /* 0x002fc4000f8e020e */
[----:B--2---:R-:W-:-:S03]  /*00a0*/  IMAD R11, R12, UR4, R13 ;  /* 0x000000040c0b7c24 */ /* 0x004fc6000f8e020d */
[----:B0-----:R-:W-:-:S04]  /*00b0*/  ISETP.GE.AND P0, PT, R10, R7, PT ;  /* 0x000000070a00720c */ /* 0x001fc80003f06270 */
[----:B------:R-:W-:-:S13]  /*00c0*/  ISETP.GE.OR P0, PT, R11, R6, P0 ;  /* 0x000000060b00720c */ /* 0x000fda0000706670 */
[----:B------:R-:W-:Y:S05]  /*00d0*/  @P0 EXIT ;  /* 0x000000000000094d */ /* 0x000fea0003800000 */
[----:B------:R-:W0:Y:S01]  /*00e0*/  LDC R2, c[0x0][0x388] ;  /* 0x0000e200ff027b82 */ /* 0x000e220000000800 */
[----:B------:R-:W-:Y:S01]  /*00f0*/  IMAD.MOV.U32 R3, RZ, RZ, -0x266e14b1 ;  /* 0xd991eb4fff037424 */ /* 0x000fe200078e00ff */
[----:B------:R-:W1:Y:S01]  /*0100*/  LDCU.64 UR6, c[0x0][0x358] ;  /* 0x00006b00ff0677ac */ /* 0x000e620008000a00 */
[----:B------:R-:W-:Y:S01]  /*0110*/  BSSY.RECONVERGENT B0, `(.L_x_66) ;  /* 0x0000262000007945 */ /* 0x000fe20003800200 */
[C---:B0-----:R-:W-:Y:S02]  /*0120*/  ISETP.GT.AND P0, PT, R2.reuse, -0x1, PT ;  /* 0xffffffff0200780c */ /* 0x041fe40003f04270 */
[----:B------:R-:W-:Y:S02]  /*0130*/  LOP3.LUT R0, R2, 0xaad26b49, RZ, 0x3c, !PT ;  /* 0xaad26b4902007812 */ /* 0x000fe400078e3cff */
[----:B------:R-:W-:Y:S02]  /*0140*/  SEL R3, R3, 0x8bf16996, P0 ;  /* 0x8bf1699603037807 */ /* 0x000fe40000000000 */
[----:B------:R-:W-:Y:S01]  /*0150*/  ISETP.GT.AND P0, PT, R6, R7, PT ;  /* 0x000000070600720c */ /* 0x000fe20003f04270 */
[----:B------:R-:W-:Y:S01]  /*0160*/  IMAD R0, R0, 0x4182bed5, RZ ;  /* 0x4182bed500007824 */ /* 0x000fe200078e02ff */
[C---:B------:R-:W-:Y:S01]  /*0170*/  LOP3.LUT R4, R3.reuse, 0x5491333, RZ, 0x3c, !PT ;  /* 0x0549133303047812 */ /* 0x040fe200078e3cff */
[----:B------:R-:W-:-:S02]  /*0180*/  VIADD R9, R3, 0x1f123bb5 ;  /* 0x1f123bb503097836 */ /* 0x000fc40000000000 */
[C---:B------:R-:W-:Y:S01]  /*0190*/  VIADD R5, R0.reuse, 0x583f19 ;  /* 0x00583f1900057836 */ /* 0x040fe20000000000 */
[----:B------:R-:W-:Y:S01]  /*01a0*/  IADD3 R2, PT, PT, R3, 0x64f0c9, R0 ;  /* 0x0064f0c903027810 */ /* 0x000fe20007ffe000 */
[C---:B------:R-:W-:Y:S01]  /*01b0*/  VIADD R3, R0.reuse, 0x75bcd15 ;  /* 0x075bcd1500037836 */ /* 0x040fe20000000000 */
[----:B------:R-:W-:Y:S01]  /*01c0*/  LOP3.LUT R8, R0, 0x159a55e5, RZ, 0x3c, !PT ;  /* 0x159a55e500087812 */ /* 0x000fe200078e3cff */
[----:B------:R-:W-:Y:S01]  /*01d0*/  IMAD R0, R11, R7, R10 ;  /* 0x000000070b007224 */ /* 0x000fe200078e020a */
[----:B------:R0:W-:Y:S03]  /*01e0*/  STL.64 [R1+0x10], R4 ;  /* 0x0000100401007387 */ /* 0x0001e60000100a00 */
[----:B------:R-:W-:Y:S01]  /*01f0*/  @P0 IMAD R0, R10, R6, R11 ;  /* 0x000000060a000224 */ /* 0x000fe200078e020b */
[----:B------:R0:W-:Y:S01]  /*0200*/  STL.64 [R1+0x8], R8 ;  /* 0x0000080801007387 */ /* 0x0001e20000100a00 */
[----:B------:R-:W-:-:S03]  /*0210*/  SEL R6, R15, R12, P0 ;  /* 0x0000000c0f067207 */ /* 0x000fc60000000000 */
[----:B------:R0:W-:Y:S01]  /*0220*/  STL.64 [R1], R2 ;  /* 0x0000000201007387 */ /* 0x0001e20000100a00 */
[----:B------:R-:W-:Y:S01]  /*0230*/  ISETP.NE.AND P0, PT, R0, RZ, PT ;  /* 0x000000ff0000720c */ /* 0x000fe20003f05270 */
[----:B------:R-:W-:Y:S01]  /*0240*/  IMAD R6, R6, R14, R13 ;  /* 0x0000000e06067224 */ /* 0x000fe200078e020d */
[----:B------:R-:W-:-:S11]  /*0250*/  SHF.R.S32.HI R7, RZ, 0x1f, R0 ;  /* 0x0000001fff077819 */ /* 0x000fd60000011400 */
[----:B01----:R-:W-:Y:S05]  /*0260*/  @!P0 BRA `(.L_x_67) ;  /* 0x0000002400308947 */ /* 0x003fea0003800000 */
[----:B------:R-:W-:Y:S02]  /*0270*/  IMAD.MOV.U32 R14, RZ, RZ, RZ ;  /* 0x000000ffff0e7224 */ /* 0x000fe400078e00ff */
[----:B------:R-:W-:Y:S02]  /*0280*/  IMAD.MOV.U32 R13, RZ, RZ, R0 ;  /* 0x000000ffff0d7224 */ /* 0x000fe400078e0000 */
[----:B------:R-:W-:-:S07]  /*0290*/  IMAD.MOV.U32 R12, RZ, RZ, R7 ;  /* 0x000000ffff0c7224 */ /* 0x000fce00078e0007 */
.L_x_76:
[----:B------:R-:W-:Y:S01]  /*02a0*/  LOP3.LUT R20, R13, 0x3, RZ, 0xc0, !PT ;  /* 0x000000030d147812 */ /* 0x000fe200078ec0ff */
[----:B------:R-:W-:Y:S03]  /*02b0*/  BSSY.RECONVERGENT B1, `(.L_x_68) ;  /* 0x0000241000017945 */ /* 0x000fe60003800200 */
[----:B------:R-:W-:-:S04]  /*02c0*/  ISETP.NE.U32.AND P0, PT, R20, RZ, PT ;  /* 0x000000ff1400720c */ /* 0x000fc80003f05070 */
[----:B------:R-:W-:-:S13]  /*02d0*/  ISETP.NE.AND.EX P0, PT, RZ, RZ, PT, P0 ;  /* 0x000000ffff00720c */ /* 0x000fda0003f05300 */
[----:B01----:R-:W-:Y:S05]  /*02e0*/  @!P0 BRA `(.L_x_69) ;  /* 0x0000002000f48947 */ /* 0x003fea0003800000 */
[----:B------:R-:W0:Y:S01]  /*02f0*/  LDC.64 R10, c[0x4][RZ] ;  /* 0x01000000ff0a7b82 */ /* 0x000e220000000a00 */
[----:B------:R-:W-:Y:S01]  /*0300*/  IMAD.MOV.U32 R18, RZ, RZ, RZ ;  /* 0x000000ffff127224 */ /* 0x000fe200078e00ff */
[----:B------:R-:W-:Y:S02]  /*0310*/  CS2R R4, SRZ ;  /* 0x0000000000047805 */ /* 0x000fe4000001ff00 */
[----:B------:R-:W-:Y:S01]  /*0320*/  CS2R R8, SRZ ;  /* 0x0000000000087805 */ /* 0x000fe2000001ff00 */
[----:B------:R-:W-:Y:S02]  /*0330*/  IMAD.MOV.U32 R3, RZ, RZ, RZ ;  /* 0x000000ffff037224 */ /* 0x000fe400078e00ff */
[----:B0-----:R-:W-:-:S07]  /*0340*/  IMAD.WIDE.U32 R10, R14, 0xc80, R10 ;  /* 0x00000c800e0a7825 */ /* 0x001fce00078e000a */
.L_x_71:
[----:B------:R-:W-:-:S06]  /*0350*/  IMAD R15, R18, 0x4, R1 ;  /* 0x00000004120f7824 */ /* 0x000fcc00078e0201 */
[----:B------:R-:W5:Y:S01]  /*0360*/  LDL R15, [R15+0x4] ;  /* 0x000004000f0f7983 */ /* 0x000f620000100800 */
[----:B------:R-:W-:Y:S01]  /*0370*/  IMAD.SHL.U32 R19, R18, 0x20, RZ ;  /* 0x0000002012137824 */ /* 0x000fe200078e00ff */
[----:B------:R-:W-:-:S06]  /*0380*/  UMOV UR4, URZ ;  /* 0x000000ff00047c82 */ /* 0x000fcc0008000000 */
.L_x_70:
        /* <DEDUP_REMOVED lines=104> */
[----:B------:R-:W-:Y:S02]  /*0a10*/  LOP3.LUT P0, RZ, R23, 0x8000, RZ, 0xc0, !PT ;  /* 0x0000800017ff7812 */ /* 0x000fe4000780c0ff */
[----:B---3--:R-:W-:Y:S01]  /*0a20*/  @P1 LOP3.LUT R8, R8, R21, RZ, 0x3c, !PT ;  /* 0x0000001508081212 */ /* 0x008fe200078e3cff */
[----:B------:R-:W3:Y:S01]  /*0a30*/  @P2 LDG.E R23, desc[UR6][R16.64+0xd4] ;  /* 0x0000d40610172981 */ /* 0x000ee2000c1e1900 */
[----:B----4-:R-:W-:-:S03]  /*0a40*/  @P1 LOP3.LUT R9, R9, R24, RZ, 0x3c, !PT ;  /* 0x0000001809091212 */ /* 0x010fc600078e3cff */
[----:B------:R-:W4:Y:S04]  /*0a50*/  @P2 LDG.E R24, desc[UR6][R16.64+0xc8] ;  /* 0x0000c80610182981 */ /* 0x000f28000c1e1900 */
[----:B------:R-:W4:Y:S01]  /*0a60*/  @P2 LDG.E R21, desc[UR6][R16.64+0xcc] ;  /* 0x0000cc0610152981 */ /* 0x000f22000c1e1900 */
[----:B--2---:R-:W-:-:S03]  /*0a70*/  @P1 LOP3.LUT R3, R3, R22, RZ, 0x3c, !PT ;  /* 0x0000001603031212 */ /* 0x004fc600078e3cff */
[----:B------:R-:W2:Y:S04]  /*0a80*/  @P0 LDG.E R28, desc[UR6][R16.64+0x13c] ;  /* 0x00013c06101c0981 */ /* 0x000ea8000c1e1900 */
[----:B------:R-:W2:Y:S01]  /*0a90*/  @P1 LDG.E R22, desc[UR6][R16.64+0xc4] ;  /* 0x0000c40610161981 */ /* 0x000ea2000c1e1900 */
[----:B------:R-:W-:Y:S02]  /*0aa0*/  @P1 LOP3.LUT R4, R4, R25, RZ, 0x3c, !PT ;  /* 0x0000001904041212 */ /* 0x000fe400078e3cff */
[----:B------:R-:W-:Y:S02]  /*0ab0*/  @P2 LOP3.LUT R9, R9, R26, RZ, 0x3c, !PT ;  /* 0x0000001a09092212 */ /* 0x000fe400078e3cff */
[----:B---3--:R-:W-:Y:S01]  /*0ac0*/  @P2 LOP3.LUT R4, R4, R23, RZ, 0x3c, !PT ;  /* 0x0000001704042212 */ /* 0x008fe200078e3cff */
        /* <DEDUP_REMOVED lines=48> */
[----:B------:R-:W-:-:S04]  /*0dd0*/  UIADD3 UR4, UPT, UPT, UR4, 0x10, URZ ;  /* 0x0000001004047890 */ /* 0x000fc8000fffe0ff */
[----:B------:R-:W-:Y:S01]  /*0de0*/  UISETP.NE.AND UP0, UPT, UR4, 0x20, UPT ;  /* 0x000000200400788c */ /* 0x000fe2000bf05270 */
[----:B---3--:R-:W-:Y:S02]  /*0df0*/  @P0 LOP3.LUT R9, R9, R26, RZ, 0x3c, !PT ;  /* 0x0000001a09090212 */ /* 0x008fe400078e3cff */
[----:B----4-:R-:W-:Y:S02]  /*0e00*/  @P0 LOP3.LUT R3, R3, R24, RZ, 0x3c, !PT ;  /* 0x0000001803030212 */ /* 0x010fe400078e3cff */
[----:B------:R-:W-:Y:S02]  /*0e10*/  @P0 LOP3.LUT R8, R8, R21, RZ, 0x3c, !PT ;  /* 0x0000001508080212 */ /* 0x000fe400078e3cff */
[----:B------:R-:W-:Y:S02]  /*0e20*/  @P0 LOP3.LUT R4, R4, R23, RZ, 0x3c, !PT ;  /* 0x0000001704040212 */ /* 0x000fe400078e3cff */
[----:B--2---:R-:W-:-:S04]  /*0e30*/  @P6 LOP3.LUT R5, R5, R22, RZ, 0x3c, !PT ;  /* 0x0000001605056212 */ /* 0x004fc800078e3cff */
        /* <DEDUP_REMOVED lines=10> */
[----:B0-----:R-:W-:Y:S05]  /*0ee0*/  @!P0 BRA `(.L_x_69) ;  /* 0x0000001400f48947 */ /* 0x001fea0003800000 */
[----:B------:R-:W-:Y:S01]  /*0ef0*/  UMOV UR4, URZ ;  /* 0x000000ff00047c82 */ /* 0x000fe20008000000 */
[----:B------:R-:W-:Y:S01]  /*0f00*/  IMAD.MOV.U32 R18, RZ, RZ, RZ ;  /* 0x000000ffff127224 */ /* 0x000fe200078e00ff */
[----:B------:R-:W-:Y:S01]  /*0f10*/  CS2R R8, SRZ ;  /* 0x0000000000087805 */ /* 0x000fe2000001ff00 */
[----:B------:R-:W-:Y:S02]  /*0f20*/  IMAD.MOV.U32 R4, RZ, RZ, RZ ;  /* 0x000000ffff047224 */ /* 0x000fe400078e00ff */
[----:B------:R-:W-:Y:S02]  /*0f30*/  IMAD.MOV.U32 R3, RZ, RZ, RZ ;  /* 0x000000ffff037224 */ /* 0x000fe400078e00ff */
[----:B------:R-:W-:-:S07]  /*0f40*/  IMAD.U32 R5, RZ, RZ, UR4 ;  /* 0x00000004ff057e24 */ /* 0x000fce000f8e00ff */
.L_x_73:
[----:B------:R-:W-:-:S06]  /*0f50*/  IMAD R15, R18, 0x4, R1 ;  /* 0x00000004120f7824 */ /* 0x000fcc00078e0201 */
[----:B------:R-:W5:Y:S01]  /*0f60*/  LDL R15, [R15+0x4] ;  /* 0x000004000f0f7983 */ /* 0x000f620000100800 */
[----:B------:R-:W-:Y:S01]  /*0f70*/  IMAD.SHL.U32 R19, R18, 0x20, RZ ;  /* 0x0000002012137824 */ /* 0x000fe200078e00ff */
[----:B------:R-:W-:-:S06]  /*0f80*/  UMOV UR4, URZ ;  /* 0x000000ff00047c82 */ /* 0x000fcc0008000000 */
.L_x_72:
        /* <DEDUP_REMOVED lines=184> */
[----:B0-----:R-:W-:Y:S01]  /*1b10*/  CS2R R8, SRZ ;  /* 0x0000000000087805 */ /* 0x001fe2000001ff00 */
[----:B------:R-:W-:Y:S02]  /*1b20*/  IMAD.MOV.U32 R4, RZ, RZ, RZ ;  /* 0x000000ffff047224 */ /* 0x000fe400078e00ff */
[----:B------:R-:W-:Y:S02]  /*1b30*/  IMAD.MOV.U32 R3, RZ, RZ, RZ ;  /* 0x000000ffff037224 */ /* 0x000fe400078e00ff */
[----:B------:R-:W-:-:S07]  /*1b40*/  IMAD.U32 R5, RZ, RZ, UR4 ;  /* 0x00000004ff057e24 */ /* 0x000fce000f8e00ff */
.L_x_75:
[----:B------:R-:W-:-:S06]  /*1b50*/  IMAD R15, R18, 0x4, R1 ;  /* 0x00000004120f7824 */ /* 0x000fcc00078e0201 */
[----:B------:R-:W5:Y:S01]  /*1b60*/  LDL R15, [R15+0x4] ;  /* 0x000004000f0f7983 */ /* 0x000f620000100800 */
[----:B------:R-:W-:Y:S01]  /*1b70*/  IMAD.SHL.U32 R19, R18, 0x20, RZ ;  /* 0x0000002012137824 */ /* 0x000fe200078e00ff */
[----:B------:R-:W-:-:S06]  /*1b80*/  UMOV UR4, URZ ;  /* 0x000000ff00047c82 */ /* 0x000fcc0008000000 */
.L_x_74:
        /* <DEDUP_REMOVED lines=105> */
[----:B--2---:R-:W-:Y:S02]  /*2220*/  @P0 LOP3.LUT R5, R5, R20, RZ, 0x3c, !PT ;  /* 0x0000001405050212 */ /* 0x004fe400078e3cff */
[----:B------:R-:W-:Y:S01]  /*2230*/  LOP3.LUT P0, RZ, R24, 0x8000, RZ, 0xc0, !PT ;  /* 0x0000800018ff7812 */ /* 0x000fe2000780c0ff */
[----:B------:R-:W2:Y:S01]  /*2240*/  @P2 LDG.E R20, desc[UR6][R16.64+0xd8] ;  /* 0x0000d80610142981 */ /* 0x000ea2000c1e1900 */
[----:B---3--:R-:W-:-:S03]  /*2250*/  @P1 LOP3.LUT R3, R3, R22, RZ, 0x3c, !PT ;  /* 0x0000001603031212 */ /* 0x008fc600078e3cff */
[----:B------:R-:W3:Y:S04]  /*2260*/  @P1 LDG.E R22, desc[UR6][R16.64+0xc4] ;  /* 0x0000c40610161981 */ /* 0x000ee8000c1e1900 */
[----:B------:R-:W2:Y:S01]  /*2270*/  @P2 LDG.E R24, desc[UR6][R16.64+0xc8] ;  /* 0x0000c80610182981 */ /* 0x000ea2000c1e1900 */
[----:B------:R-:W-:Y:S02]  /*2280*/  @P1 LOP3.LUT R8, R8, R25, RZ, 0x3c, !PT ;  /* 0x0000001908081212 */ /* 0x000fe400078e3cff */
[----:B----4-:R-:W-:Y:S01]  /*2290*/  @P1 LOP3.LUT R4, R4, R21, RZ, 0x3c, !PT ;  /* 0x0000001504041212 */ /* 0x010fe200078e3cff */
[----:B------:R-:W4:Y:S01]  /*22a0*/  @P2 LDG.E R25, desc[UR6][R16.64+0xd4] ;  /* 0x0000d40610192981 */ /* 0x000f22000c1e1900 */
[----:B------:R-:W-:-:S03]  /*22b0*/  @P2 LOP3.LUT R8, R8, R23, RZ, 0x3c, !PT ;  /* 0x0000001708082212 */ /* 0x000fc600078e3cff */
[----:B------:R-:W4:Y:S01]  /*22c0*/  @P3 LDG.E R21, desc[UR6][R16.64+0xe0] ;  /* 0x0000e00610153981 */ /* 0x000f22000c1e1900 */
[----:B------:R-:W-:-:S03]  /*22d0*/  @P2 LOP3.LUT R9, R9, R26, RZ, 0x3c, !PT ;  /* 0x0000001a09092212 */ /* 0x000fc600078e3cff */
[----:B------:R-:W4:Y:S04]  /*22e0*/  @P3 LDG.E R23, desc[UR6][R16.64+0xe8] ;  /* 0x0000e80610173981 */ /* 0x000f28000c1e1900 */
[----:B------:R-:W4:Y:S01]  /*22f0*/  @P3 LDG.E R26, desc[UR6][R16.64+0xec] ;  /* 0x0000ec06101a3981 */ /* 0x000f22000c1e1900 */
[----:B---3--:R-:W-:-:S03]  /*2300*/  @P1 LOP3.LUT R5, R5, R22, RZ, 0x3c, !PT ;  /* 0x0000001605051212 */ /* 0x008fc600078e3cff */
[----:B------:R-:W3:Y:S01]  /*2310*/  @P3 LDG.E R22, desc[UR6][R16.64+0xdc] ;  /* 0x0000dc0610163981 */ /* 0x000ee2000c1e1900 */
[----:B--2---:R-:W-:-:S03]  /*2320*/  @P2 LOP3.LUT R3, R3, R24, RZ, 0x3c, !PT ;  /* 0x0000001803032212 */ /* 0x004fc600078e3cff */
[----:B------:R-:W2:Y:S01]  /*2330*/  @P3 LDG.E R24, desc[UR6][R16.64+0xe4] ;  /* 0x0000e40610183981 */ /* 0x000ea2000c1e1900 */
[----:B------:R-:W-:Y:S02]  /*2340*/  @P2 LOP3.LUT R5, R5, R20, RZ, 0x3c, !PT ;  /* 0x0000001405052212 */ /* 0x000fe400078e3cff */
[----:B----4-:R-:W-:Y:S01]  /*2350*/  @P2 LOP3.LUT R4, R4, R25, RZ, 0x3c, !PT ;  /* 0x0000001904042212 */ /* 0x010fe200078e3cff */
[----:B------:R-:W4:Y:S01]  /*2360*/  @P4 LDG.E R20, desc[UR6][R16.64+0xf0] ;  /* 0x0000f00610144981 */ /* 0x000f22000c1e1900 */
[----:B------:R-:W-:-:S03]  /*2370*/  @P3 LOP3.LUT R8, R8, R21, RZ, 0x3c, !PT ;  /* 0x0000001508083212 */ /* 0x000fc600078e3cff */
        /* <DEDUP_REMOVED lines=26> */
[----:B------:R-:W4:Y:S04]  /*2520*/  @P6 LDG.E R21, desc[UR6][R16.64+0x124] ;  /* 0x0001240610156981 */ /* 0x000f28000c1e1900 */
[----:B------:R-:W4:Y:S01]  /*2530*/  @P6 LDG.E R20, desc[UR6][R16.64+0x128] ;  /* 0x0001280610146981 */ /* 0x000f22000c1e1900 */
[----:B------:R-:W-:Y:S02]  /*2540*/  @P6 LOP3.LUT R8, R8, R23, RZ, 0x3c, !PT ;  /* 0x0000001708086212 */ /* 0x000fe400078e3cff */
[----:B------:R-:W-:Y:S01]  /*2550*/  @P6 LOP3.LUT R9, R9, R26, RZ, 0x3c, !PT ;  /* 0x0000001a09096212 */ /* 0x000fe200078e3cff */
[----:B------:R-:W4:Y:S04]  /*2560*/  @P0 LDG.E R23, desc[UR6][R16.64+0x130] ;  /* 0x0001300610170981 */ /* 0x000f28000c1e1900 */
[----:B------:R-:W4:Y:S01]  /*2570*/  @P0 LDG.E R26, desc[UR6][R16.64+0x13c] ;  /* 0x00013c06101a0981 */ /* 0x000f22000c1e1900 */
[----:B---3--:R-:W-:-:S03]  /*2580*/  @P5 LOP3.LUT R5, R5, R22, RZ, 0x3c, !PT ;  /* 0x0000001605055212 */ /* 0x008fc600078e3cff */
[----:B------:R-:W3:Y:S01]  /*2590*/  @P0 LDG.E R22, desc[UR6][R16.64+0x12c] ;  /* 0x00012c0610160981 */ /* 0x000ee2000c1e1900 */
[----:B--2---:R-:W-:-:S03]  /*25a0*/  @P6 LOP3.LUT R3, R3, R24, RZ, 0x3c, !PT ;  /* 0x0000001803036212 */ /* 0x004fc600078e3cff */
[----:B------:R-:W2:Y:S01]  /*25b0*/  @P0 LDG.E R24, desc[UR6][R16.64+0x134] ;  /* 0x0001340610180981 */ /* 0x000ea2000c1e1900 */
[----:B------:R-:W-:-:S04]  /*25c0*/  UIADD3 UR4, UPT, UPT, UR4, 0x10, URZ ;  /* 0x0000001004047890 */ /* 0x000fc8000fffe0ff */
[----:B------:R-:W-:Y:S01]  /*25d0*/  UISETP.NE.AND UP0, UPT, UR4, 0x20, UPT ;  /* 0x000000200400788c */ /* 0x000fe2000bf05270 */
[----:B----4-:R-:W-:Y:S02]  /*25e0*/  @P6 LOP3.LUT R4, R4, R21, RZ, 0x3c, !PT ;  /* 0x0000001504046212 */ /* 0x010fe400078e3cff */
[----:B------:R-:W-:Y:S02]  /*25f0*/  @P6 LOP3.LUT R5, R5, R20, RZ, 0x3c, !PT ;  /* 0x0000001405056212 */ /* 0x000fe400078e3cff */
[----:B------:R-:W-:Y:S02]  /*2600*/  @P0 LOP3.LUT R4, R4, R25, RZ, 0x3c, !PT ;  /* 0x0000001904040212 */ /* 0x000fe400078e3cff */
[----:B------:R-:W-:Y:S02]  /*2610*/  @P0 LOP3.LUT R8, R8, R23, RZ, 0x3c, !PT ;  /* 0x0000001708080212 */ /* 0x000fe400078e3cff */
[----:B------:R-:W-:Y:S02]  /*2620*/  @P0 LOP3.LUT R5, R5, R26, RZ, 0x3c, !PT ;  /* 0x0000001a05050212 */ /* 0x000fe400078e3cff */
[----:B---3--:R-:W-:-:S02]  /*2630*/  @P0 LOP3.LUT R3, R3, R22, RZ, 0x3c, !PT ;  /* 0x0000001603030212 */ /* 0x008fc400078e3cff */
[----:B--2---:R-:W-:Y:S01]  /*2640*/  @P0 LOP3.LUT R9, R9, R24, RZ, 0x3c, !PT ;  /* 0x0000001809090212 */ /* 0x004fe200078e3cff */
[----:B------:R-:W-:Y:S06]  /*2650*/  BRA.U UP0, `(.L_x_74) ;  /* 0xfffffff5004c7547 */ /* 0x000fec000b83ffff */
[----:B------:R-:W-:-:S05]  /*2660*/  VIADD R18, R18, 0x1 ;  /* 0x0000000112127836 */ /* 0x000fca0000000000 */
[----:B------:R-:W-:-:S13]  /*2670*/  ISETP.NE.AND P0, PT, R18, 0x5, PT ;  /* 0x000000051200780c */ /* 0x000fda0003f05270 */
[----:B------:R-:W-:Y:S05]  /*2680*/  @P0 BRA `(.L_x_75) ;  /* 0xfffffff400300947 */ /* 0x000fea000383ffff */
[----:B------:R1:W-:Y:S04]  /*2690*/  STL.64 [R1+0x8], R8 ;  /* 0x0000080801007387 */ /* 0x0003e80000100a00 */
[----:B------:R1:W-:Y:S04]  /*26a0*/  STL [R1+0x4], R3 ;  /* 0x0000040301007387 */ /* 0x0003e80000100800 */
[----:B------:R1:W-:Y:S02]  /*26b0*/  STL.64 [R1+0x10], R4 ;  /* 0x0000100401007387 */ /* 0x0003e40000100a00 */
.L_x_69:
[----:B------:R-:W-:Y:S05]  /*26c0*/  BSYNC.RECONVERGENT B1 ;  /* 0x0000000000017941 */ /* 0x000fea0003800200 */
.L_x_68:
[C---:B------:R-:W-:Y:S01]  /*26d0*/  ISETP.GT.U32.AND P0, PT, R13.reuse, 0x3, PT ;  /* 0x000000030d00780c */ /* 0x040fe20003f04070 */
[----:B------:R-:W-:Y:S01]  /*26e0*/  VIADD R14, R14, 0x1 ;  /* 0x000000010e0e7836 */ /* 0x000fe20000000000 */
[--C-:B------:R-:W-:Y:S02]  /*26f0*/  SHF.R.U64 R13, R13, 0x2, R12.reuse ;  /* 0x000000020d0d7819 */ /* 0x100fe4000000120c */
[----:B------:R-:W-:Y:S02]  /*2700*/  ISETP.GT.U32.AND.EX P0, PT, R12, RZ, PT, P0 ;  /* 0x000000ff0c00720c */ /* 0x000fe40003f04100 */
[----:B------:R-:W-:-:S11]  /*2710*/  SHF.R.U32.HI R12, RZ, 0x2, R12 ;  /* 0x00000002ff0c7819 */ /* 0x000fd6000001160c */
[----:B------:R-:W-:Y:S05]  /*2720*/  @P0 BRA `(.L_x_76) ;  /* 0xffffffd800dc0947 */ /* 0x000fea000383ffff */
.L_x_67:
[----:B------:R-:W-:Y:S05]  /*2730*/  BSYNC.RECONVERGENT B0 ;  /* 0x0000000000007941 */ /* 0x000fea0003800200 */
.L_x_66:
[----:B------:R-:W2:Y:S01]  /*2740*/  LDCU UR4, c[0x0][0x38c] ;  /* 0x00007180ff0477ac */ /* 0x000ea20008000800 */
[----:B01----:R-:W-:Y:S01]  /*2750*/  SHF.R.U32.HI R4, RZ, 0x2, R3 ;  /* 0x00000002ff047819 */ /* 0x003fe20000011603 */
[----:B------:R-:W0:Y:S03]  /*2760*/  S2UR UR5, SR_CgaCtaId ;  /* 0x00000000000579c3 */ /* 0x000e260000008800 */
[----:B------:R-:W-:Y:S01]  /*2770*/  LOP3.LUT R4, R4, R3, RZ, 0x3c, !PT ;  /* 0x0000000304047212 */ /* 0x000fe200078e3cff */
[----:B------:R-:W-:-:S04]  /*2780*/  IMAD.SHL.U32 R3, R5, 0x10, RZ ;  /* 0x0000001005037824 */ /* 0x000fc800078e00ff */
[----:B------:R-:W-:-:S05]  /*2790*/  IMAD.SHL.U32 R8, R4, 0x2, RZ ;  /* 0x0000000204087824 */ /* 0x000fca00078e00ff */
[----:B------:R-:W-:Y:S01]  /*27a0*/  LOP3.LUT R8, R4, R8, R3, 0x96, !PT ;  /* 0x0000000804087212 */ /* 0x000fe200078e9603 */
[----:B--2---:R-:W1:Y:S03]  /*27b0*/  I2F.U32.RP R10, UR4 ;  /* 0x00000004000a7d06 */ /* 0x004e660008209000 */
[----:B------:R-:W-:Y:S01]  /*27c0*/  LOP3.LUT R5, R8, R5, RZ, 0x3c, !PT ;  /* 0x0000000508057212 */ /* 0x000fe200078e3cff */
[----:B------:R-:W-:Y:S01]  /*27d0*/  IMAD.MOV.U32 R8, RZ, RZ, RZ ;  /* 0x000000ffff087224 */ /* 0x000fe200078e00ff */
[----:B------:R-:W-:Y:S02]  /*27e0*/  ISETP.NE.U32.AND P1, PT, RZ, UR4, PT ;  /* 0x00000004ff007c0c */ /* 0x000fe4000bf25070 */
[----:B------:R-:W-:Y:S01]  /*27f0*/  IADD3 R5, PT, PT, R2, 0x587c5, R5 ;  /* 0x000587c502057810 */ /* 0x000fe20007ffe005 */
[----:B-1----:R-:W1:Y:S02]  /*2800*/  MUFU.RCP R10, R10 ;  /* 0x0000000a000a7308 */ /* 0x002e640000001000 */
[----:B-1----:R-:W-:-:S06]  /*2810*/  VIADD R9, R10, 0xffffffe ;  /* 0x0ffffffe0a097836 */ /* 0x002fcc0000000000 */
[----:B------:R-:W1:Y:S02]  /*2820*/  F2I.FTZ.U32.TRUNC.NTZ R9, R9 ;  /* 0x0000000900097305 */ /* 0x000e64000021f000 */
[----:B-1----:R-:W-:-:S04]  /*2830*/  IMAD.MOV R11, RZ, RZ, -R9 ;  /* 0x000000ffff0b7224 */ /* 0x002fc800078e0a09 */
        /* <DEDUP_REMOVED lines=9> */
[----:B------:R-:W-:Y:S01]  /*28d0*/  @!P1 LOP3.LUT R5, RZ, UR4, RZ, 0x33, !PT ;  /* 0x00000004ff059c12 */ /* 0x000fe2000f8e33ff */
[----:B------:R-:W-:Y:S02]  /*28e0*/  UMOV UR4, 0x400 ;  /* 0x0000040000047882 */ /* 0x000fe40000000000 */
[----:B0-----:R-:W-:Y:S02]  /*28f0*/  ULEA UR4, UR5, UR4, 0x18 ;  /* 0x0000000405047291 */ /* 0x001fe4000f8ec0ff */
[----:B------:R-:W-:-:S04]  /*2900*/  VIADD R5, R5, 0x1 ;  /* 0x0000000105057836 */ /* 0x000fc80000000000 */
[----:B------:R-:W-:Y:S02]  /*2910*/  LEA R6, R6, UR4, 0x2 ;  /* 0x0000000406067c11 */ /* 0x000fe4000f8e10ff */
[----:B------:R-:W-:-:S03]  /*2920*/  IABS R9, R5 ;  /* 0x0000000500097213 */ /* 0x000fc60000000000 */
[----:B------:R-:W0:Y:S02]  /*2930*/  LDCU.64 UR4, c[0x0][0x380] ;  /* 0x00007000ff0477ac */ /* 0x000e240008000a00 */
[----:B------:R-:W-:Y:S01]  /*2940*/  STS [R6], R9 ;  /* 0x0000000906007388 */ /* 0x000fe20000000800 */
[----:B------:R-:W-:Y:S01]  /*2950*/  BAR.SYNC.DEFER_BLOCKING 0x0 ;  /* 0x0000000000007b1d */ /* 0x000fe20000010000 */
[----:B0-----:R-:W-:-:S04]  /*2960*/  LEA R2, P0, R0, UR4, 0x2 ;  /* 0x0000000400027c11 */ /* 0x001fc8000f8010ff */
[----:B------:R-:W-:Y:S01]  /*2970*/  LEA.HI.X R3, R0, UR5, R7, 0x2, P0 ;  /* 0x0000000500037c11 */ /* 0x000fe200080f1407 */
[----:B------:R-:W0:Y:S04]  /*2980*/  LDS R5, [R6] ;  /* 0x0000000006057984 */ /* 0x000e280000000800 */
[----:B0-----:R-:W-:Y:S01]  /*2990*/  STG.E desc[UR6][R2.64], R5 ;  /* 0x0000000502007986 */ /* 0x001fe2000c101906 */
[----:B------:R-:W-:Y:S05]  /*29a0*/  EXIT ;  /* 0x000000000000794d */ /* 0x000fea0003800000 */
.L_x_77:
        /* <DEDUP_REMOVED lines=13> */
.L_x_85:


//--------------------- .nv.global.init           --------------------------
	.section	.nv.global.init,"aw",@progbits
	.align	4
.nv.global.init:
	.type		mrg32k3aM1SubSeq,@object
	.size		mrg32k3aM1SubSeq,(mrg32k3aM2SubSeq - mrg32k3aM1SubSeq)
mrg32k3aM1SubSeq:
        /*0000*/ 	.byte	0x0b, 0xcc, 0xee, 0x04, 0x73, 0x29, 0x8b, 0x6f, 0xf6, 0x53, 0x03, 0xf6, 0x23, 0xf6, 0xea, 0xda
        /* <DEDUP_REMOVED lines=125> */
	.type		mrg32k3aM2SubSeq,@object
	.size		mrg32k3aM2SubSeq,(mrg32k3aM1 - mrg32k3aM2SubSeq)
mrg32k3aM2SubSeq:
        /* <DEDUP_REMOVED lines=126> */
	.type		mrg32k3aM1,@object
	.size		mrg32k3aM1,(mrg32k3aM1Seq - mrg32k3aM1)
mrg32k3aM1:
        /* <DEDUP_REMOVED lines=144> */
	.type		mrg32k3aM1Seq,@object
	.size		mrg32k3aM1Seq,(mrg32k3aM2 - mrg32k3aM1Seq)
mrg32k3aM1Seq:
        /* <DEDUP_REMOVED lines=144> */
	.type		mrg32k3aM2,@object
	.size		mrg32k3aM2,(mrg32k3aM2Seq - mrg32k3aM2)
mrg32k3aM2:
        /* <DEDUP_REMOVED lines=144> */
	.type		mrg32k3aM2Seq,@object
	.size		mrg32k3aM2Seq,(precalc_xorwow_matrix - mrg32k3aM2Seq)
mrg32k3aM2Seq:
        /* <DEDUP_REMOVED lines=144> */
	.type		precalc_xorwow_matrix,@object
	.size		precalc_xorwow_matrix,(precalc_xorwow_offset_matrix - precalc_xorwow_matrix)
precalc_xorwow_matrix:
        /* <DEDUP_REMOVED lines=6400> */
	.type		precalc_xorwow_offset_matrix,@object
	.size		precalc_xorwow_offset_matrix,(.L_1 - precalc_xorwow_offset_matrix)
precalc_xorwow_offset_matrix:
        /* <DEDUP_REMOVED lines=6400> */
.L_1:


//--------------------- .nv.shared._Z30kernelEncontrarRompecabezasTNTPiiiiS_ii --------------------------
	.section	.nv.shared._Z30kernelEncontrarRompecabezasTNTPiiiiS_ii,"aw",@nobits
	.sectionflags	@""
	.align	4
.nv.shared._Z30kernelEncontrarRompecabezasTNTPiiiiS_ii:
	.zero		1064


//--------------------- .nv.shared.reserved.0     --------------------------
	.section	.nv.shared.reserved.0,"aw",@nobits
	.weak		__nv_reservedSMEM_offset_0_alias
	.size		__nv_reservedSMEM_offset_0_alias, 0, 64
	.other		__nv_reservedSMEM_offset_0_alias,@"STO_CUDA_RESERVED_SHARED STV_DEFAULT"
__nv_reservedSMEM_offset_0_alias:
	.zero		0
	.zero		64


//--------------------- .nv.shared._Z20kernelEncontrarBombaPiiiiS_S_ --------------------------
	.section	.nv.shared._Z20kernelEncontrarBombaPiiiiS_S_,"aw",@nobits
	.sectionflags	@""
	.align	4
.nv.shared._Z20kernelEncontrarBombaPiiiiS_S_:
	.zero		1064


//--------------------- .nv.shared._Z22kernelEncontrarCaminosPiiiS_iPbi --------------------------
	.section	.nv.shared._Z22kernelEncontrarCaminosPiiiS_iPbi,"aw",@nobits
	.sectionflags	@""
	.align	4
.nv.shared._Z22kernelEncontrarCaminosPiiiS_iPbi:
	.zero		1064


//--------------------- .nv.shared._Z26kernelReemplazarPosicionesPiiiiiS_ --------------------------
	.section	.nv.shared._Z26kernelReemplazarPosicionesPiiiiiS_,"aw",@nobits
	.sectionflags	@""
	.align	4
.nv.shared._Z26kernelReemplazarPosicionesPiiiiiS_:
	.zero		1064


//--------------------- .nv.shared._Z18kernelRompeCabezasPiiiii --------------------------
	.section	.nv.shared._Z18kernelRompeCabezasPiiiii,"aw",@nobits
	.sectionflags	@""
	.align	4
.nv.shared._Z18kernelRompeCabezasPiiiii:
	.zero		1064


//--------------------- .nv.shared._Z9kernelTNTPiiii --------------------------
	.section	.nv.shared._Z9kernelTNTPiiii,"aw",@nobits
	.sectionflags	@""
	.align	4
.nv.shared._Z9kernelTNTPiiii:
	.zero		1064


//--------------------- .nv.shared._Z11kernelBombaPiiii --------------------------
	.section	.nv.shared._Z11kernelBombaPiiii,"aw",@nobits
	.sectionflags	@""
	.align	4
.nv.shared._Z11kernelBombaPiiii:
	.zero		1064


//--------------------- .nv.shared._Z20kernelGenerarTableroPiiiiiii --------------------------
	.section	.nv.shared._Z20kernelGenerarTableroPiiiiiii,"aw",@nobits
	.sectionflags	@""
	.align	4
.nv.shared._Z20kernelGenerarTableroPiiiiiii:
	.zero		1064


//--------------------- .nv.constant0._Z30kernelEncontrarRompecabezasTNTPiiiiS_ii --------------------------
	.section	.nv.constant0._Z30kernelEncontrarRompecabezasTNTPiiiiS_ii,"a",@progbits
	.sectionflags	@""
	.align	4
.nv.constant0._Z30kernelEncontrarRompecabezasTNTPiiiiS_ii:
	.zero		936


//--------------------- .nv.constant0._Z20kernelEncontrarBombaPiiiiS_S_ --------------------------
	.section	.nv.constant0._Z20kernelEncontrarBombaPiiiiS_S_,"a",@progbits
	.sectionflags	@""
	.align	4
.nv.constant0._Z20kernelEncontrarBombaPiiiiS_S_:
	.zero		936


//--------------------- .nv.constant0._Z22kernelEncontrarCaminosPiiiS_iPbi --------------------------
	.section	.nv.constant0._Z22kernelEncontrarCaminosPiiiS_iPbi,"a",@progbits
	.sectionflags	@""
	.align	4
.nv.constant0._Z22kernelEncontrarCaminosPiiiS_iPbi:
	.zero		940


//--------------------- .nv.constant0._Z26kernelReemplazarPosicionesPiiiiiS_ --------------------------
	.section	.nv.constant0._Z26kernelReemplazarPosicionesPiiiiiS_,"a",@progbits
	.sectionflags	@""
	.align	4
.nv.constant0._Z26kernelReemplazarPosicionesPiiiiiS_:
	.zero		928


//--------------------- .nv.constant0._Z18kernelRompeCabezasPiiiii --------------------------
	.section	.nv.constant0._Z18kernelRompeCabezasPiiiii,"a",@progbits
	.sectionflags	@""
	.align	4
.nv.constant0._Z18kernelRompeCabezasPiiiii:
	.zero		920


//--------------------- .nv.constant0._Z9kernelTNTPiiii --------------------------
	.section	.nv.constant0._Z9kernelTNTPiiii,"a",@progbits
	.sectionflags	@""
	.align	4
.nv.constant0._Z9kernelTNTPiiii:
	.zero		916


//--------------------- .nv.constant0._Z11kernelBombaPiiii --------------------------
	.section	.nv.constant0._Z11kernelBombaPiiii,"a",@progbits
	.sectionflags	@""
	.align	4
.nv.constant0._Z11kernelBombaPiiii:
	.zero		916


//--------------------- .nv.constant0._Z20kernelGenerarTableroPiiiiiii --------------------------
	.section	.nv.constant0._Z20kernelGenerarTableroPiiiiiii,"a",@progbits
	.sectionflags	@""
	.align	4
.nv.constant0._Z20kernelGenerarTableroPiiiiiii:
	.zero		928


//--------------------- SYMBOLS --------------------------

	.type		.nv.reservedSmem.offset0,@object
	.size		.nv.reservedSmem.offset0,0x4
	.type		.nv.reservedSmem.cap,@object
	.size		.nv.reservedSmem.cap,0x4
